//
// Generated by NVIDIA NVVM Compiler
//
// Compiler Build ID: CL-36424714
// Cuda compilation tools, release 13.0, V13.0.88
// Based on NVVM 20.0.0
//

.version 9.0
.target sm_100
.address_size 64

	// .globl	mamba3_scan_chunk_f32

.visible .entry mamba3_scan_chunk_f32(
	.param .u64 .ptr .align 1 mamba3_scan_chunk_f32_param_0,
	.param .u64 .ptr .align 1 mamba3_scan_chunk_f32_param_1,
	.param .u64 .ptr .align 1 mamba3_scan_chunk_f32_param_2,
	.param .u64 .ptr .align 1 mamba3_scan_chunk_f32_param_3,
	.param .u64 .ptr .align 1 mamba3_scan_chunk_f32_param_4,
	.param .u64 .ptr .align 1 mamba3_scan_chunk_f32_param_5,
	.param .u64 .ptr .align 1 mamba3_scan_chunk_f32_param_6,
	.param .u64 .ptr .align 1 mamba3_scan_chunk_f32_param_7,
	.param .u64 .ptr .align 1 mamba3_scan_chunk_f32_param_8,
	.param .u64 .ptr .align 1 mamba3_scan_chunk_f32_param_9,
	.param .u64 .ptr .align 1 mamba3_scan_chunk_f32_param_10,
	.param .u32 mamba3_scan_chunk_f32_param_11,
	.param .u32 mamba3_scan_chunk_f32_param_12,
	.param .u32 mamba3_scan_chunk_f32_param_13,
	.param .u32 mamba3_scan_chunk_f32_param_14,
	.param .u32 mamba3_scan_chunk_f32_param_15,
	.param .u32 mamba3_scan_chunk_f32_param_16,
	.param .u32 mamba3_scan_chunk_f32_param_17,
	.param .f32 mamba3_scan_chunk_f32_param_18,
	.param .u32 mamba3_scan_chunk_f32_param_19
)
{
	.reg .pred 	%p<76>;
	.reg .b32 	%r<291>;
	.reg .b32 	%f<534>;
	.reg .b64 	%rd<220>;

	ld.param.u64 	%rd14, [mamba3_scan_chunk_f32_param_0];
	ld.param.u64 	%rd10, [mamba3_scan_chunk_f32_param_2];
	ld.param.u64 	%rd15, [mamba3_scan_chunk_f32_param_3];
	ld.param.u64 	%rd16, [mamba3_scan_chunk_f32_param_4];
	ld.param.u64 	%rd12, [mamba3_scan_chunk_f32_param_6];
	ld.param.u64 	%rd17, [mamba3_scan_chunk_f32_param_8];
	ld.param.u64 	%rd18, [mamba3_scan_chunk_f32_param_9];
	ld.param.u64 	%rd19, [mamba3_scan_chunk_f32_param_10];
	ld.param.u32 	%r84, [mamba3_scan_chunk_f32_param_11];
	ld.param.u32 	%r78, [mamba3_scan_chunk_f32_param_13];
	ld.param.u32 	%r79, [mamba3_scan_chunk_f32_param_14];
	ld.param.u32 	%r82, [mamba3_scan_chunk_f32_param_17];
	cvta.to.global.u64 	%rd1, %rd15;
	cvta.to.global.u64 	%rd2, %rd16;
	cvta.to.global.u64 	%rd3, %rd12;
	cvta.to.global.u64 	%rd4, %rd14;
	cvta.to.global.u64 	%rd5, %rd17;
	cvta.to.global.u64 	%rd6, %rd19;
	cvta.to.global.u64 	%rd7, %rd18;
	mov.u32 	%r85, %ctaid.x;
	div.u32 	%r86, %r85, %r82;
	mul.lo.s32 	%r87, %r86, %r82;
	sub.s32 	%r1, %r85, %r87;
	div.u32 	%r3, %r86, %r78;
	mul.lo.s32 	%r88, %r3, %r78;
	sub.s32 	%r2, %r86, %r88;
	setp.ge.u32 	%p9, %r3, %r84;
	@%p9 bra 	$L__BB0_71;
	ld.param.u32 	%r266, [mamba3_scan_chunk_f32_param_16];
	ld.param.u32 	%r261, [mamba3_scan_chunk_f32_param_12];
	mov.u32 	%r4, %tid.x;
	shl.b32 	%r5, %r1, 7;
	add.s32 	%r90, %r5, 128;
	min.u32 	%r6, %r90, %r261;
	mul.lo.s32 	%r7, %r266, %r79;
	setp.lt.u32 	%p11, %r4, %r7;
	mov.pred 	%p75, 0;
	mov.pred 	%p69, %p75;
	mov.pred 	%p70, %p75;
	mov.pred 	%p71, %p75;
	mov.pred 	%p72, %p75;
	mov.pred 	%p73, %p75;
	mov.pred 	%p74, %p75;
	@%p11 bra 	$L__BB0_37;
$L__BB0_2:
	setp.ge.u32 	%p31, %r5, %r6;
	mov.f32 	%f502, 0f00000000;
	mov.f32 	%f503, %f502;
	mov.f32 	%f504, %f502;
	mov.f32 	%f505, %f502;
	mov.f32 	%f506, %f502;
	mov.f32 	%f507, %f502;
	mov.f32 	%f508, %f502;
	mov.f32 	%f509, %f502;
	mov.f32 	%f510, %f502;
	mov.f32 	%f511, %f502;
	mov.f32 	%f512, %f502;
	mov.f32 	%f513, %f502;
	mov.f32 	%f514, %f502;
	mov.f32 	%f515, %f502;
	mov.f32 	%f516, %f502;
	mov.f32 	%f517, %f502;
	@%p31 bra 	$L__BB0_20;
	ld.param.u32 	%r264, [mamba3_scan_chunk_f32_param_15];
	ld.param.u32 	%r262, [mamba3_scan_chunk_f32_param_12];
	mul.lo.s32 	%r15, %r3, %r262;
	cvta.to.global.u64 	%rd20, %rd10;
	mul.wide.u32 	%rd21, %r2, 4;
	add.s64 	%rd22, %rd20, %rd21;
	ld.global.nc.f32 	%f1, [%rd22];
	div.u32 	%r97, %r78, %r264;
	div.u32 	%r16, %r2, %r97;
	mov.f32 	%f502, 0f00000000;
	mov.u32 	%r276, %r5;
$L__BB0_4:
	mov.f32 	%f17, %f517;
	ld.param.u64 	%rd214, [mamba3_scan_chunk_f32_param_5];
	ld.param.u64 	%rd213, [mamba3_scan_chunk_f32_param_1];
	setp.eq.s64 	%p32, %rd214, 0;
	mad.lo.s32 	%r98, %r15, %r78, %r2;
	mad.lo.s32 	%r25, %r276, %r78, %r98;
	cvta.to.global.u64 	%rd23, %rd213;
	mul.wide.u32 	%rd24, %r25, 4;
	add.s64 	%rd25, %rd23, %rd24;
	ld.global.nc.f32 	%f486, [%rd25];
	@%p32 bra 	$L__BB0_6;
	ld.param.u64 	%rd215, [mamba3_scan_chunk_f32_param_5];
	cvta.to.global.u64 	%rd26, %rd215;
	add.s64 	%rd28, %rd26, %rd21;
	ld.global.nc.f32 	%f93, [%rd28];
	add.f32 	%f486, %f486, %f93;
$L__BB0_6:
	ld.param.u32 	%r268, [mamba3_scan_chunk_f32_param_19];
	setp.eq.s32 	%p33, %r268, 0;
	setp.gt.f32 	%p34, %f486, 0f41A00000;
	or.pred  	%p35, %p33, %p34;
	mov.f32 	%f487, %f486;
	@%p35 bra 	$L__BB0_9;
	setp.lt.f32 	%p36, %f486, 0fC1A00000;
	mov.f32 	%f487, 0f00000000;
	@%p36 bra 	$L__BB0_9;
	fma.rn.f32 	%f95, %f486, 0f3BBB989D, 0f3F000000;
	cvt.sat.f32.f32 	%f96, %f95;
	mov.f32 	%f97, 0f4B400001;
	mov.f32 	%f98, 0f437C0000;
	fma.rm.f32 	%f99, %f96, %f98, %f97;
	add.f32 	%f100, %f99, 0fCB40007F;
	neg.f32 	%f101, %f100;
	fma.rn.f32 	%f102, %f486, 0f3FB8AA3B, %f101;
	fma.rn.f32 	%f103, %f486, 0f32A57060, %f102;
	mov.b32 	%r99, %f99;
	shl.b32 	%r100, %r99, 23;
	mov.b32 	%f104, %r100;
	ex2.approx.ftz.f32 	%f105, %f103;
	fma.rn.f32 	%f106, %f105, %f104, 0f3F800000;
	setp.lt.f32 	%p37, %f106, 0f00800000;
	mul.f32 	%f107, %f106, 0f4B000000;
	selp.f32 	%f108, %f107, %f106, %p37;
	selp.f32 	%f109, 0fC1B80000, 0f00000000, %p37;
	mov.b32 	%r101, %f108;
	add.s32 	%r102, %r101, -1059760811;
	and.b32  	%r103, %r102, -8388608;
	sub.s32 	%r104, %r101, %r103;
	mov.b32 	%f110, %r104;
	cvt.rn.f32.s32 	%f111, %r103;
	fma.rn.f32 	%f112, %f111, 0f34000000, %f109;
	add.f32 	%f113, %f110, 0fBF800000;
	fma.rn.f32 	%f114, %f113, 0fBE055027, 0f3E1039F6;
	fma.rn.f32 	%f115, %f114, %f113, 0fBDF8CDCC;
	fma.rn.f32 	%f116, %f115, %f113, 0f3E0F2955;
	fma.rn.f32 	%f117, %f116, %f113, 0fBE2AD8B9;
	fma.rn.f32 	%f118, %f117, %f113, 0f3E4CED0B;
	fma.rn.f32 	%f119, %f118, %f113, 0fBE7FFF22;
	fma.rn.f32 	%f120, %f119, %f113, 0f3EAAAA78;
	fma.rn.f32 	%f121, %f120, %f113, 0fBF000000;
	mul.f32 	%f122, %f113, %f121;
	fma.rn.f32 	%f123, %f122, %f113, %f113;
	fma.rn.f32 	%f124, %f112, 0f3F317218, %f123;
	setp.gt.u32 	%p38, %r101, 2139095039;
	fma.rn.f32 	%f125, %f108, 0f7F800000, 0f7F800000;
	selp.f32 	%f126, %f125, %f124, %p38;
	setp.eq.f32 	%p39, %f108, 0f00000000;
	selp.f32 	%f487, 0fFF800000, %f126, %p39;
$L__BB0_9:
	ld.param.f32 	%f469, [mamba3_scan_chunk_f32_param_18];
	setp.ge.u32 	%p40, %r4, %r7;
	mul.f32 	%f127, %f487, %f1;
	fma.rn.f32 	%f128, %f127, 0f3BBB989D, 0f3F000000;
	cvt.sat.f32.f32 	%f129, %f128;
	mov.f32 	%f130, 0f4B400001;
	mov.f32 	%f131, 0f437C0000;
	fma.rm.f32 	%f132, %f129, %f131, %f130;
	add.f32 	%f133, %f132, 0fCB40007F;
	neg.f32 	%f134, %f133;
	fma.rn.f32 	%f135, %f127, 0f3FB8AA3B, %f134;
	fma.rn.f32 	%f136, %f127, 0f32A57060, %f135;
	mov.b32 	%r105, %f132;
	shl.b32 	%r106, %r105, 23;
	mov.b32 	%f137, %r106;
	ex2.approx.ftz.f32 	%f138, %f136;
	mul.f32 	%f23, %f138, %f137;
	mul.f32 	%f24, %f469, %f487;
	mov.f32 	%f139, 0f3F800000;
	sub.f32 	%f140, %f139, %f469;
	mul.f32 	%f25, %f140, %f487;
	mov.f32 	%f517, %f17;
	@%p40 bra 	$L__BB0_19;
	ld.param.u32 	%r267, [mamba3_scan_chunk_f32_param_16];
	ld.param.u32 	%r265, [mamba3_scan_chunk_f32_param_15];
	add.s32 	%r107, %r276, %r15;
	mad.lo.s32 	%r108, %r107, %r265, %r16;
	mul.lo.s32 	%r26, %r108, %r267;
	mul.lo.s32 	%r27, %r25, %r79;
	div.u32 	%r109, %r4, %r79;
	mul.lo.s32 	%r110, %r109, %r79;
	sub.s32 	%r111, %r4, %r110;
	add.s32 	%r28, %r109, %r26;
	mul.wide.u32 	%rd29, %r28, 4;
	add.s64 	%rd30, %rd1, %rd29;
	ld.global.nc.f32 	%f141, [%rd30];
	add.s32 	%r29, %r111, %r27;
	mul.wide.u32 	%rd31, %r29, 4;
	add.s64 	%rd32, %rd4, %rd31;
	ld.global.nc.f32 	%f142, [%rd32];
	mul.f32 	%f517, %f141, %f142;
	mul.f32 	%f143, %f24, %f517;
	fma.rn.f32 	%f144, %f23, %f509, %f143;
	fma.rn.f32 	%f509, %f25, %f17, %f144;
	not.pred 	%p41, %p69;
	@%p41 bra 	$L__BB0_44;
$L__BB0_11:
	mul.wide.u32 	%rd61, %r28, 4;
	add.s64 	%rd62, %rd2, %rd61;
	ld.global.nc.f32 	%f173, [%rd62];
	mul.wide.u32 	%rd63, %r29, 4;
	add.s64 	%rd64, %rd5, %rd63;
	mul.f32 	%f174, %f173, %f509;
	atom.global.add.f32 	%f175, [%rd64], %f174;
	@%p69 bra 	$L__BB0_19;
	div.u32 	%r147, %r275, %r79;
	mul.lo.s32 	%r148, %r147, %r79;
	sub.s32 	%r149, %r275, %r148;
	add.s32 	%r150, %r147, %r26;
	mul.wide.u32 	%rd65, %r150, 4;
	add.s64 	%rd66, %rd2, %rd65;
	ld.global.nc.f32 	%f176, [%rd66];
	add.s32 	%r151, %r149, %r27;
	mul.wide.u32 	%rd67, %r151, 4;
	add.s64 	%rd68, %rd5, %rd67;
	mul.f32 	%f177, %f176, %f508;
	atom.global.add.f32 	%f178, [%rd68], %f177;
	@%p70 bra 	$L__BB0_19;
	div.u32 	%r152, %r274, %r79;
	mul.lo.s32 	%r153, %r152, %r79;
	sub.s32 	%r154, %r274, %r153;
	add.s32 	%r155, %r152, %r26;
	mul.wide.u32 	%rd69, %r155, 4;
	add.s64 	%rd70, %rd2, %rd69;
	ld.global.nc.f32 	%f179, [%rd70];
	add.s32 	%r156, %r154, %r27;
	mul.wide.u32 	%rd71, %r156, 4;
	add.s64 	%rd72, %rd5, %rd71;
	mul.f32 	%f180, %f179, %f507;
	atom.global.add.f32 	%f181, [%rd72], %f180;
	@%p71 bra 	$L__BB0_19;
	div.u32 	%r157, %r273, %r79;
	mul.lo.s32 	%r158, %r157, %r79;
	sub.s32 	%r159, %r273, %r158;
	add.s32 	%r160, %r157, %r26;
	mul.wide.u32 	%rd73, %r160, 4;
	add.s64 	%rd74, %rd2, %rd73;
	ld.global.nc.f32 	%f182, [%rd74];
	add.s32 	%r161, %r159, %r27;
	mul.wide.u32 	%rd75, %r161, 4;
	add.s64 	%rd76, %rd5, %rd75;
	mul.f32 	%f183, %f182, %f506;
	atom.global.add.f32 	%f184, [%rd76], %f183;
	@%p72 bra 	$L__BB0_19;
	div.u32 	%r162, %r272, %r79;
	mul.lo.s32 	%r163, %r162, %r79;
	sub.s32 	%r164, %r272, %r163;
	add.s32 	%r165, %r162, %r26;
	mul.wide.u32 	%rd77, %r165, 4;
	add.s64 	%rd78, %rd2, %rd77;
	ld.global.nc.f32 	%f185, [%rd78];
	add.s32 	%r166, %r164, %r27;
	mul.wide.u32 	%rd79, %r166, 4;
	add.s64 	%rd80, %rd5, %rd79;
	mul.f32 	%f186, %f185, %f505;
	atom.global.add.f32 	%f187, [%rd80], %f186;
	@%p73 bra 	$L__BB0_19;
	div.u32 	%r167, %r271, %r79;
	mul.lo.s32 	%r168, %r167, %r79;
	sub.s32 	%r169, %r271, %r168;
	add.s32 	%r170, %r167, %r26;
	mul.wide.u32 	%rd81, %r170, 4;
	add.s64 	%rd82, %rd2, %rd81;
	ld.global.nc.f32 	%f188, [%rd82];
	add.s32 	%r171, %r169, %r27;
	mul.wide.u32 	%rd83, %r171, 4;
	add.s64 	%rd84, %rd5, %rd83;
	mul.f32 	%f189, %f188, %f504;
	atom.global.add.f32 	%f190, [%rd84], %f189;
	@%p74 bra 	$L__BB0_19;
	div.u32 	%r172, %r270, %r79;
	mul.lo.s32 	%r173, %r172, %r79;
	sub.s32 	%r174, %r270, %r173;
	add.s32 	%r175, %r172, %r26;
	mul.wide.u32 	%rd85, %r175, 4;
	add.s64 	%rd86, %rd2, %rd85;
	ld.global.nc.f32 	%f191, [%rd86];
	add.s32 	%r176, %r174, %r27;
	mul.wide.u32 	%rd87, %r176, 4;
	add.s64 	%rd88, %rd5, %rd87;
	mul.f32 	%f192, %f191, %f503;
	atom.global.add.f32 	%f193, [%rd88], %f192;
	@%p75 bra 	$L__BB0_19;
	div.u32 	%r177, %r269, %r79;
	mul.lo.s32 	%r178, %r177, %r79;
	sub.s32 	%r179, %r269, %r178;
	add.s32 	%r180, %r177, %r26;
	mul.wide.u32 	%rd89, %r180, 4;
	add.s64 	%rd90, %rd2, %rd89;
	ld.global.nc.f32 	%f194, [%rd90];
	add.s32 	%r181, %r179, %r27;
	mul.wide.u32 	%rd91, %r181, 4;
	add.s64 	%rd92, %rd5, %rd91;
	mul.f32 	%f195, %f194, %f502;
	atom.global.add.f32 	%f196, [%rd92], %f195;
$L__BB0_19:
	add.s32 	%r276, %r276, 1;
	setp.lt.u32 	%p42, %r276, %r6;
	@%p42 bra 	$L__BB0_4;
$L__BB0_20:
	add.s32 	%r277, %r5, %r4;
	setp.ge.u32 	%p43, %r277, %r6;
	@%p43 bra 	$L__BB0_62;
	ld.param.u32 	%r263, [mamba3_scan_chunk_f32_param_12];
	setp.eq.s32 	%p44, %r79, 0;
	mul.lo.s32 	%r32, %r3, %r263;
	@%p44 bra 	$L__BB0_62;
	ld.param.u64 	%rd217, [mamba3_scan_chunk_f32_param_7];
	ld.param.u64 	%rd216, [mamba3_scan_chunk_f32_param_6];
	cvta.to.global.u64 	%rd93, %rd217;
	mul.wide.u32 	%rd94, %r2, 4;
	add.s64 	%rd8, %rd93, %rd94;
	setp.ne.s64 	%p45, %rd216, 0;
	@%p45 bra 	$L__BB0_51;
	ld.param.u64 	%rd219, [mamba3_scan_chunk_f32_param_7];
	setp.eq.s64 	%p59, %rd219, 0;
	@%p59 bra 	$L__BB0_62;
	add.s32 	%r33, %r79, -1;
	and.b32  	%r34, %r79, 7;
	add.s32 	%r35, %r34, -1;
	and.b32  	%r36, %r79, 3;
	and.b32  	%r37, %r79, -8;
	and.b32  	%r38, %r79, 1;
	neg.s32 	%r39, %r37;
$L__BB0_25:
	setp.lt.u32 	%p60, %r33, 7;
	add.s32 	%r233, %r277, %r32;
	mad.lo.s32 	%r234, %r233, %r78, %r2;
	mul.lo.s32 	%r41, %r234, %r79;
	mov.b32 	%r281, 0;
	@%p60 bra 	$L__BB0_28;
	ld.global.nc.f32 	%f88, [%rd8];
	mov.b32 	%r279, 0;
	mov.u32 	%r278, %r39;
$L__BB0_27:
	.pragma "nounroll";
	add.s32 	%r236, %r279, %r41;
	mul.wide.u32 	%rd144, %r236, 4;
	add.s64 	%rd145, %rd5, %rd144;
	ld.global.f32 	%f421, [%rd145];
	add.s64 	%rd146, %rd4, %rd144;
	ld.global.nc.f32 	%f422, [%rd146];
	fma.rn.f32 	%f423, %f422, %f88, %f421;
	st.global.f32 	[%rd145], %f423;
	add.s32 	%r237, %r236, 1;
	mul.wide.u32 	%rd147, %r237, 4;
	add.s64 	%rd148, %rd5, %rd147;
	ld.global.f32 	%f424, [%rd148];
	add.s64 	%rd149, %rd4, %rd147;
	ld.global.nc.f32 	%f425, [%rd149];
	fma.rn.f32 	%f426, %f425, %f88, %f424;
	st.global.f32 	[%rd148], %f426;
	add.s32 	%r238, %r236, 2;
	mul.wide.u32 	%rd150, %r238, 4;
	add.s64 	%rd151, %rd5, %rd150;
	ld.global.f32 	%f427, [%rd151];
	add.s64 	%rd152, %rd4, %rd150;
	ld.global.nc.f32 	%f428, [%rd152];
	fma.rn.f32 	%f429, %f428, %f88, %f427;
	st.global.f32 	[%rd151], %f429;
	add.s32 	%r239, %r236, 3;
	mul.wide.u32 	%rd153, %r239, 4;
	add.s64 	%rd154, %rd5, %rd153;
	ld.global.f32 	%f430, [%rd154];
	add.s64 	%rd155, %rd4, %rd153;
	ld.global.nc.f32 	%f431, [%rd155];
	fma.rn.f32 	%f432, %f431, %f88, %f430;
	st.global.f32 	[%rd154], %f432;
	add.s32 	%r240, %r236, 4;
	mul.wide.u32 	%rd156, %r240, 4;
	add.s64 	%rd157, %rd5, %rd156;
	ld.global.f32 	%f433, [%rd157];
	add.s64 	%rd158, %rd4, %rd156;
	ld.global.nc.f32 	%f434, [%rd158];
	fma.rn.f32 	%f435, %f434, %f88, %f433;
	st.global.f32 	[%rd157], %f435;
	add.s32 	%r241, %r236, 5;
	mul.wide.u32 	%rd159, %r241, 4;
	add.s64 	%rd160, %rd5, %rd159;
	ld.global.f32 	%f436, [%rd160];
	add.s64 	%rd161, %rd4, %rd159;
	ld.global.nc.f32 	%f437, [%rd161];
	fma.rn.f32 	%f438, %f437, %f88, %f436;
	st.global.f32 	[%rd160], %f438;
	add.s32 	%r242, %r236, 6;
	mul.wide.u32 	%rd162, %r242, 4;
	add.s64 	%rd163, %rd5, %rd162;
	ld.global.f32 	%f439, [%rd163];
	add.s64 	%rd164, %rd4, %rd162;
	ld.global.nc.f32 	%f440, [%rd164];
	fma.rn.f32 	%f441, %f440, %f88, %f439;
	st.global.f32 	[%rd163], %f441;
	add.s32 	%r243, %r236, 7;
	mul.wide.u32 	%rd165, %r243, 4;
	add.s64 	%rd166, %rd5, %rd165;
	ld.global.f32 	%f442, [%rd166];
	add.s64 	%rd167, %rd4, %rd165;
	ld.global.nc.f32 	%f443, [%rd167];
	fma.rn.f32 	%f444, %f443, %f88, %f442;
	st.global.f32 	[%rd166], %f444;
	add.s32 	%r279, %r279, 8;
	add.s32 	%r278, %r278, 8;
	setp.ne.s32 	%p61, %r278, 0;
	mov.u32 	%r281, %r37;
	@%p61 bra 	$L__BB0_27;
$L__BB0_28:
	setp.eq.s32 	%p62, %r34, 0;
	@%p62 bra 	$L__BB0_36;
	setp.lt.u32 	%p63, %r35, 3;
	@%p63 bra 	$L__BB0_31;
	add.s32 	%r244, %r281, %r41;
	mul.wide.u32 	%rd168, %r244, 4;
	add.s64 	%rd169, %rd5, %rd168;
	ld.global.f32 	%f445, [%rd169];
	add.s64 	%rd170, %rd4, %rd168;
	ld.global.nc.f32 	%f446, [%rd170];
	ld.global.nc.f32 	%f447, [%rd8];
	fma.rn.f32 	%f448, %f446, %f447, %f445;
	st.global.f32 	[%rd169], %f448;
	add.s32 	%r245, %r244, 1;
	mul.wide.u32 	%rd171, %r245, 4;
	add.s64 	%rd172, %rd5, %rd171;
	ld.global.f32 	%f449, [%rd172];
	add.s64 	%rd173, %rd4, %rd171;
	ld.global.nc.f32 	%f450, [%rd173];
	fma.rn.f32 	%f451, %f450, %f447, %f449;
	st.global.f32 	[%rd172], %f451;
	add.s32 	%r246, %r244, 2;
	mul.wide.u32 	%rd174, %r246, 4;
	add.s64 	%rd175, %rd5, %rd174;
	ld.global.f32 	%f452, [%rd175];
	add.s64 	%rd176, %rd4, %rd174;
	ld.global.nc.f32 	%f453, [%rd176];
	fma.rn.f32 	%f454, %f453, %f447, %f452;
	st.global.f32 	[%rd175], %f454;
	add.s32 	%r247, %r244, 3;
	mul.wide.u32 	%rd177, %r247, 4;
	add.s64 	%rd178, %rd5, %rd177;
	ld.global.f32 	%f455, [%rd178];
	add.s64 	%rd179, %rd4, %rd177;
	ld.global.nc.f32 	%f456, [%rd179];
	fma.rn.f32 	%f457, %f456, %f447, %f455;
	st.global.f32 	[%rd178], %f457;
	add.s32 	%r281, %r281, 4;
$L__BB0_31:
	setp.eq.s32 	%p64, %r36, 0;
	@%p64 bra 	$L__BB0_36;
	setp.eq.s32 	%p65, %r36, 1;
	@%p65 bra 	$L__BB0_34;
	add.s32 	%r248, %r281, %r41;
	mul.wide.u32 	%rd180, %r248, 4;
	add.s64 	%rd181, %rd5, %rd180;
	ld.global.f32 	%f458, [%rd181];
	add.s64 	%rd182, %rd4, %rd180;
	ld.global.nc.f32 	%f459, [%rd182];
	ld.global.nc.f32 	%f460, [%rd8];
	fma.rn.f32 	%f461, %f459, %f460, %f458;
	st.global.f32 	[%rd181], %f461;
	add.s32 	%r249, %r248, 1;
	mul.wide.u32 	%rd183, %r249, 4;
	add.s64 	%rd184, %rd5, %rd183;
	ld.global.f32 	%f462, [%rd184];
	add.s64 	%rd185, %rd4, %rd183;
	ld.global.nc.f32 	%f463, [%rd185];
	fma.rn.f32 	%f464, %f463, %f460, %f462;
	st.global.f32 	[%rd184], %f464;
	add.s32 	%r281, %r281, 2;
$L__BB0_34:
	setp.eq.s32 	%p66, %r38, 0;
	@%p66 bra 	$L__BB0_36;
	add.s32 	%r250, %r281, %r41;
	mul.wide.u32 	%rd186, %r250, 4;
	add.s64 	%rd187, %rd5, %rd186;
	ld.global.f32 	%f465, [%rd187];
	add.s64 	%rd188, %rd4, %rd186;
	ld.global.nc.f32 	%f466, [%rd188];
	ld.global.nc.f32 	%f467, [%rd8];
	fma.rn.f32 	%f468, %f466, %f467, %f465;
	st.global.f32 	[%rd187], %f468;
$L__BB0_36:
	add.s32 	%r277, %r277, 256;
	setp.lt.u32 	%p67, %r277, %r6;
	@%p67 bra 	$L__BB0_25;
	bra.uni 	$L__BB0_62;
$L__BB0_37:
	add.s32 	%r275, %r4, 256;
	setp.ge.u32 	%p14, %r275, %r7;
	mov.pred 	%p69, -1;
	mov.pred 	%p70, %p75;
	mov.pred 	%p71, %p75;
	mov.pred 	%p72, %p75;
	mov.pred 	%p73, %p75;
	mov.pred 	%p74, %p75;
	@%p14 bra 	$L__BB0_2;
	add.s32 	%r274, %r4, 512;
	setp.ge.u32 	%p17, %r274, %r7;
	mov.pred 	%p70, -1;
	mov.pred 	%p69, %p75;
	mov.pred 	%p71, %p75;
	mov.pred 	%p72, %p75;
	mov.pred 	%p73, %p75;
	mov.pred 	%p74, %p75;
	@%p17 bra 	$L__BB0_2;
	add.s32 	%r273, %r4, 768;
	setp.ge.u32 	%p20, %r273, %r7;
	mov.pred 	%p71, -1;
	mov.pred 	%p69, %p75;
	mov.pred 	%p70, %p75;
	mov.pred 	%p72, %p75;
	mov.pred 	%p73, %p75;
	mov.pred 	%p74, %p75;
	@%p20 bra 	$L__BB0_2;
	or.b32  	%r272, %r4, 1024;
	setp.ge.u32 	%p23, %r272, %r7;
	mov.pred 	%p72, -1;
	mov.pred 	%p69, %p75;
	mov.pred 	%p70, %p75;
	mov.pred 	%p71, %p75;
	mov.pred 	%p73, %p75;
	mov.pred 	%p74, %p75;
	@%p23 bra 	$L__BB0_2;
	add.s32 	%r271, %r4, 1280;
	setp.ge.u32 	%p26, %r271, %r7;
	mov.pred 	%p73, -1;
	mov.pred 	%p69, %p75;
	mov.pred 	%p70, %p75;
	mov.pred 	%p71, %p75;
	mov.pred 	%p72, %p75;
	mov.pred 	%p74, %p75;
	@%p26 bra 	$L__BB0_2;
	add.s32 	%r270, %r4, 1536;
	setp.ge.u32 	%p29, %r270, %r7;
	mov.pred 	%p74, -1;
	mov.pred 	%p69, %p75;
	mov.pred 	%p70, %p75;
	mov.pred 	%p71, %p75;
	mov.pred 	%p72, %p75;
	mov.pred 	%p73, %p75;
	@%p29 bra 	$L__BB0_2;
	add.s32 	%r269, %r4, 1792;
	setp.ge.u32 	%p8, %r269, %r7;
	mov.pred 	%p69, %p75;
	mov.pred 	%p70, %p75;
	mov.pred 	%p71, %p75;
	mov.pred 	%p72, %p75;
	mov.pred 	%p73, %p75;
	mov.pred 	%p74, %p75;
	mov.pred 	%p75, %p8;
	bra.uni 	$L__BB0_2;
$L__BB0_44:
	div.u32 	%r112, %r275, %r79;
	mul.lo.s32 	%r113, %r112, %r79;
	sub.s32 	%r114, %r275, %r113;
	add.s32 	%r115, %r112, %r26;
	mul.wide.u32 	%rd33, %r115, 4;
	add.s64 	%rd34, %rd1, %rd33;
	ld.global.nc.f32 	%f145, [%rd34];
	add.s32 	%r116, %r114, %r27;
	mul.wide.u32 	%rd35, %r116, 4;
	add.s64 	%rd36, %rd4, %rd35;
	ld.global.nc.f32 	%f146, [%rd36];
	mul.f32 	%f42, %f145, %f146;
	mul.f32 	%f147, %f24, %f42;
	fma.rn.f32 	%f148, %f23, %f508, %f147;
	fma.rn.f32 	%f508, %f25, %f516, %f148;
	mov.f32 	%f516, %f42;
	@%p70 bra 	$L__BB0_11;
	div.u32 	%r117, %r274, %r79;
	mul.lo.s32 	%r118, %r117, %r79;
	sub.s32 	%r119, %r274, %r118;
	add.s32 	%r120, %r117, %r26;
	mul.wide.u32 	%rd37, %r120, 4;
	add.s64 	%rd38, %rd1, %rd37;
	ld.global.nc.f32 	%f149, [%rd38];
	add.s32 	%r121, %r119, %r27;
	mul.wide.u32 	%rd39, %r121, 4;
	add.s64 	%rd40, %rd4, %rd39;
	ld.global.nc.f32 	%f150, [%rd40];
	mul.f32 	%f44, %f149, %f150;
	mul.f32 	%f151, %f24, %f44;
	fma.rn.f32 	%f152, %f23, %f507, %f151;
	fma.rn.f32 	%f507, %f25, %f515, %f152;
	mov.f32 	%f515, %f44;
	mov.f32 	%f516, %f42;
	@%p71 bra 	$L__BB0_11;
	div.u32 	%r122, %r273, %r79;
	mul.lo.s32 	%r123, %r122, %r79;
	sub.s32 	%r124, %r273, %r123;
	add.s32 	%r125, %r122, %r26;
	mul.wide.u32 	%rd41, %r125, 4;
	add.s64 	%rd42, %rd1, %rd41;
	ld.global.nc.f32 	%f153, [%rd42];
	add.s32 	%r126, %r124, %r27;
	mul.wide.u32 	%rd43, %r126, 4;
	add.s64 	%rd44, %rd4, %rd43;
	ld.global.nc.f32 	%f154, [%rd44];
	mul.f32 	%f46, %f153, %f154;
	mul.f32 	%f155, %f24, %f46;
	fma.rn.f32 	%f156, %f23, %f506, %f155;
	fma.rn.f32 	%f506, %f25, %f514, %f156;
	mov.f32 	%f514, %f46;
	mov.f32 	%f515, %f44;
	mov.f32 	%f516, %f42;
	@%p72 bra 	$L__BB0_11;
	div.u32 	%r127, %r272, %r79;
	mul.lo.s32 	%r128, %r127, %r79;
	sub.s32 	%r129, %r272, %r128;
	add.s32 	%r130, %r127, %r26;
	mul.wide.u32 	%rd45, %r130, 4;
	add.s64 	%rd46, %rd1, %rd45;
	ld.global.nc.f32 	%f157, [%rd46];
	add.s32 	%r131, %r129, %r27;
	mul.wide.u32 	%rd47, %r131, 4;
	add.s64 	%rd48, %rd4, %rd47;
	ld.global.nc.f32 	%f158, [%rd48];
	mul.f32 	%f48, %f157, %f158;
	mul.f32 	%f159, %f24, %f48;
	fma.rn.f32 	%f160, %f23, %f505, %f159;
	fma.rn.f32 	%f505, %f25, %f513, %f160;
	mov.f32 	%f513, %f48;
	mov.f32 	%f514, %f46;
	mov.f32 	%f515, %f44;
	mov.f32 	%f516, %f42;
	@%p73 bra 	$L__BB0_11;
	div.u32 	%r132, %r271, %r79;
	mul.lo.s32 	%r133, %r132, %r79;
	sub.s32 	%r134, %r271, %r133;
	add.s32 	%r135, %r132, %r26;
	mul.wide.u32 	%rd49, %r135, 4;
	add.s64 	%rd50, %rd1, %rd49;
	ld.global.nc.f32 	%f161, [%rd50];
	add.s32 	%r136, %r134, %r27;
	mul.wide.u32 	%rd51, %r136, 4;
	add.s64 	%rd52, %rd4, %rd51;
	ld.global.nc.f32 	%f162, [%rd52];
	mul.f32 	%f50, %f161, %f162;
	mul.f32 	%f163, %f24, %f50;
	fma.rn.f32 	%f164, %f23, %f504, %f163;
	fma.rn.f32 	%f504, %f25, %f512, %f164;
	mov.f32 	%f512, %f50;
	mov.f32 	%f513, %f48;
	mov.f32 	%f514, %f46;
	mov.f32 	%f515, %f44;
	mov.f32 	%f516, %f42;
	@%p74 bra 	$L__BB0_11;
	div.u32 	%r137, %r270, %r79;
	mul.lo.s32 	%r138, %r137, %r79;
	sub.s32 	%r139, %r270, %r138;
	add.s32 	%r140, %r137, %r26;
	mul.wide.u32 	%rd53, %r140, 4;
	add.s64 	%rd54, %rd1, %rd53;
	ld.global.nc.f32 	%f165, [%rd54];
	add.s32 	%r141, %r139, %r27;
	mul.wide.u32 	%rd55, %r141, 4;
	add.s64 	%rd56, %rd4, %rd55;
	ld.global.nc.f32 	%f166, [%rd56];
	mul.f32 	%f52, %f165, %f166;
	mul.f32 	%f167, %f24, %f52;
	fma.rn.f32 	%f168, %f23, %f503, %f167;
	fma.rn.f32 	%f503, %f25, %f511, %f168;
	mov.f32 	%f511, %f52;
	mov.f32 	%f512, %f50;
	mov.f32 	%f513, %f48;
	mov.f32 	%f514, %f46;
	mov.f32 	%f515, %f44;
	mov.f32 	%f516, %f42;
	@%p75 bra 	$L__BB0_11;
	div.u32 	%r142, %r269, %r79;
	mul.lo.s32 	%r143, %r142, %r79;
	sub.s32 	%r144, %r269, %r143;
	add.s32 	%r145, %r142, %r26;
	mul.wide.u32 	%rd57, %r145, 4;
	add.s64 	%rd58, %rd1, %rd57;
	ld.global.nc.f32 	%f169, [%rd58];
	add.s32 	%r146, %r144, %r27;
	mul.wide.u32 	%rd59, %r146, 4;
	add.s64 	%rd60, %rd4, %rd59;
	ld.global.nc.f32 	%f170, [%rd60];
	mul.f32 	%f54, %f169, %f170;
	mul.f32 	%f171, %f24, %f54;
	fma.rn.f32 	%f172, %f23, %f502, %f171;
	fma.rn.f32 	%f502, %f25, %f510, %f172;
	mov.f32 	%f510, %f54;
	mov.f32 	%f511, %f52;
	mov.f32 	%f512, %f50;
	mov.f32 	%f513, %f48;
	mov.f32 	%f514, %f46;
	mov.f32 	%f515, %f44;
	mov.f32 	%f516, %f42;
	bra.uni 	$L__BB0_11;
$L__BB0_51:
	ld.param.u64 	%rd218, [mamba3_scan_chunk_f32_param_7];
	setp.ne.s64 	%p46, %rd218, 0;
	@%p46 bra 	$L__BB0_72;
	add.s32 	%r52, %r79, -1;
	and.b32  	%r53, %r79, 3;
	and.b32  	%r54, %r79, -4;
	and.b32  	%r55, %r79, 1;
$L__BB0_53:
	setp.lt.u32 	%p53, %r52, 3;
	add.s32 	%r208, %r277, %r32;
	mad.lo.s32 	%r209, %r208, %r78, %r2;
	mul.lo.s32 	%r57, %r209, %r79;
	mov.b32 	%r286, 0;
	@%p53 bra 	$L__BB0_56;
	mov.b32 	%r284, 0;
$L__BB0_55:
	.pragma "nounroll";
	add.s32 	%r211, %r284, %r57;
	mul.wide.u32 	%rd123, %r211, 4;
	add.s64 	%rd124, %rd5, %rd123;
	ld.global.f32 	%f317, [%rd124];
	add.s64 	%rd125, %rd3, %rd123;
	ld.global.nc.f32 	%f318, [%rd125];
	fma.rn.f32 	%f319, %f318, 0fBBBB989D, 0f3F000000;
	cvt.sat.f32.f32 	%f320, %f319;
	mov.f32 	%f321, 0f4B400001;
	mov.f32 	%f322, 0f437C0000;
	fma.rm.f32 	%f323, %f320, %f322, %f321;
	add.f32 	%f324, %f323, 0fCB40007F;
	neg.f32 	%f325, %f324;
	fma.rn.f32 	%f326, %f318, 0fBFB8AA3B, %f325;
	fma.rn.f32 	%f327, %f318, 0fB2A57060, %f326;
	mov.b32 	%r212, %f323;
	shl.b32 	%r213, %r212, 23;
	mov.b32 	%f328, %r213;
	ex2.approx.ftz.f32 	%f329, %f327;
	fma.rn.f32 	%f330, %f329, %f328, 0f3F800000;
	div.rn.f32 	%f331, %f318, %f330;
	mul.f32 	%f332, %f317, %f331;
	st.global.f32 	[%rd124], %f332;
	add.s32 	%r214, %r211, 1;
	mul.wide.u32 	%rd126, %r214, 4;
	add.s64 	%rd127, %rd5, %rd126;
	ld.global.f32 	%f333, [%rd127];
	add.s64 	%rd128, %rd3, %rd126;
	ld.global.nc.f32 	%f334, [%rd128];
	fma.rn.f32 	%f335, %f334, 0fBBBB989D, 0f3F000000;
	cvt.sat.f32.f32 	%f336, %f335;
	fma.rm.f32 	%f337, %f336, %f322, %f321;
	add.f32 	%f338, %f337, 0fCB40007F;
	neg.f32 	%f339, %f338;
	fma.rn.f32 	%f340, %f334, 0fBFB8AA3B, %f339;
	fma.rn.f32 	%f341, %f334, 0fB2A57060, %f340;
	mov.b32 	%r215, %f337;
	shl.b32 	%r216, %r215, 23;
	mov.b32 	%f342, %r216;
	ex2.approx.ftz.f32 	%f343, %f341;
	fma.rn.f32 	%f344, %f343, %f342, 0f3F800000;
	div.rn.f32 	%f345, %f334, %f344;
	mul.f32 	%f346, %f333, %f345;
	st.global.f32 	[%rd127], %f346;
	add.s32 	%r217, %r211, 2;
	mul.wide.u32 	%rd129, %r217, 4;
	add.s64 	%rd130, %rd5, %rd129;
	ld.global.f32 	%f347, [%rd130];
	add.s64 	%rd131, %rd3, %rd129;
	ld.global.nc.f32 	%f348, [%rd131];
	fma.rn.f32 	%f349, %f348, 0fBBBB989D, 0f3F000000;
	cvt.sat.f32.f32 	%f350, %f349;
	fma.rm.f32 	%f351, %f350, %f322, %f321;
	add.f32 	%f352, %f351, 0fCB40007F;
	neg.f32 	%f353, %f352;
	fma.rn.f32 	%f354, %f348, 0fBFB8AA3B, %f353;
	fma.rn.f32 	%f355, %f348, 0fB2A57060, %f354;
	mov.b32 	%r218, %f351;
	shl.b32 	%r219, %r218, 23;
	mov.b32 	%f356, %r219;
	ex2.approx.ftz.f32 	%f357, %f355;
	fma.rn.f32 	%f358, %f357, %f356, 0f3F800000;
	div.rn.f32 	%f359, %f348, %f358;
	mul.f32 	%f360, %f347, %f359;
	st.global.f32 	[%rd130], %f360;
	add.s32 	%r220, %r211, 3;
	mul.wide.u32 	%rd132, %r220, 4;
	add.s64 	%rd133, %rd5, %rd132;
	ld.global.f32 	%f361, [%rd133];
	add.s64 	%rd134, %rd3, %rd132;
	ld.global.nc.f32 	%f362, [%rd134];
	fma.rn.f32 	%f363, %f362, 0fBBBB989D, 0f3F000000;
	cvt.sat.f32.f32 	%f364, %f363;
	fma.rm.f32 	%f365, %f364, %f322, %f321;
	add.f32 	%f366, %f365, 0fCB40007F;
	neg.f32 	%f367, %f366;
	fma.rn.f32 	%f368, %f362, 0fBFB8AA3B, %f367;
	fma.rn.f32 	%f369, %f362, 0fB2A57060, %f368;
	mov.b32 	%r221, %f365;
	shl.b32 	%r222, %r221, 23;
	mov.b32 	%f370, %r222;
	ex2.approx.ftz.f32 	%f371, %f369;
	fma.rn.f32 	%f372, %f371, %f370, 0f3F800000;
	div.rn.f32 	%f373, %f362, %f372;
	mul.f32 	%f374, %f361, %f373;
	st.global.f32 	[%rd133], %f374;
	add.s32 	%r284, %r284, 4;
	setp.ne.s32 	%p54, %r284, %r54;
	mov.u32 	%r286, %r54;
	@%p54 bra 	$L__BB0_55;
$L__BB0_56:
	setp.eq.s32 	%p55, %r53, 0;
	@%p55 bra 	$L__BB0_61;
	setp.eq.s32 	%p56, %r53, 1;
	@%p56 bra 	$L__BB0_59;
	add.s32 	%r223, %r286, %r57;
	mul.wide.u32 	%rd135, %r223, 4;
	add.s64 	%rd136, %rd5, %rd135;
	ld.global.f32 	%f375, [%rd136];
	add.s64 	%rd137, %rd3, %rd135;
	ld.global.nc.f32 	%f376, [%rd137];
	fma.rn.f32 	%f377, %f376, 0fBBBB989D, 0f3F000000;
	cvt.sat.f32.f32 	%f378, %f377;
	mov.f32 	%f379, 0f4B400001;
	mov.f32 	%f380, 0f437C0000;
	fma.rm.f32 	%f381, %f378, %f380, %f379;
	add.f32 	%f382, %f381, 0fCB40007F;
	neg.f32 	%f383, %f382;
	fma.rn.f32 	%f384, %f376, 0fBFB8AA3B, %f383;
	fma.rn.f32 	%f385, %f376, 0fB2A57060, %f384;
	mov.b32 	%r224, %f381;
	shl.b32 	%r225, %r224, 23;
	mov.b32 	%f386, %r225;
	ex2.approx.ftz.f32 	%f387, %f385;
	fma.rn.f32 	%f388, %f387, %f386, 0f3F800000;
	div.rn.f32 	%f389, %f376, %f388;
	mul.f32 	%f390, %f375, %f389;
	st.global.f32 	[%rd136], %f390;
	add.s32 	%r226, %r223, 1;
	mul.wide.u32 	%rd138, %r226, 4;
	add.s64 	%rd139, %rd5, %rd138;
	ld.global.f32 	%f391, [%rd139];
	add.s64 	%rd140, %rd3, %rd138;
	ld.global.nc.f32 	%f392, [%rd140];
	fma.rn.f32 	%f393, %f392, 0fBBBB989D, 0f3F000000;
	cvt.sat.f32.f32 	%f394, %f393;
	fma.rm.f32 	%f395, %f394, %f380, %f379;
	add.f32 	%f396, %f395, 0fCB40007F;
	neg.f32 	%f397, %f396;
	fma.rn.f32 	%f398, %f392, 0fBFB8AA3B, %f397;
	fma.rn.f32 	%f399, %f392, 0fB2A57060, %f398;
	mov.b32 	%r227, %f395;
	shl.b32 	%r228, %r227, 23;
	mov.b32 	%f400, %r228;
	ex2.approx.ftz.f32 	%f401, %f399;
	fma.rn.f32 	%f402, %f401, %f400, 0f3F800000;
	div.rn.f32 	%f403, %f392, %f402;
	mul.f32 	%f404, %f391, %f403;
	st.global.f32 	[%rd139], %f404;
	add.s32 	%r286, %r286, 2;
$L__BB0_59:
	setp.eq.s32 	%p57, %r55, 0;
	@%p57 bra 	$L__BB0_61;
	add.s32 	%r229, %r286, %r57;
	mul.wide.u32 	%rd141, %r229, 4;
	add.s64 	%rd142, %rd5, %rd141;
	ld.global.f32 	%f405, [%rd142];
	add.s64 	%rd143, %rd3, %rd141;
	ld.global.nc.f32 	%f406, [%rd143];
	fma.rn.f32 	%f407, %f406, 0fBBBB989D, 0f3F000000;
	cvt.sat.f32.f32 	%f408, %f407;
	mov.f32 	%f409, 0f4B400001;
	mov.f32 	%f410, 0f437C0000;
	fma.rm.f32 	%f411, %f408, %f410, %f409;
	add.f32 	%f412, %f411, 0fCB40007F;
	neg.f32 	%f413, %f412;
	fma.rn.f32 	%f414, %f406, 0fBFB8AA3B, %f413;
	fma.rn.f32 	%f415, %f406, 0fB2A57060, %f414;
	mov.b32 	%r230, %f411;
	shl.b32 	%r231, %r230, 23;
	mov.b32 	%f416, %r231;
	ex2.approx.ftz.f32 	%f417, %f415;
	fma.rn.f32 	%f418, %f417, %f416, 0f3F800000;
	div.rn.f32 	%f419, %f406, %f418;
	mul.f32 	%f420, %f405, %f419;
	st.global.f32 	[%rd142], %f420;
$L__BB0_61:
	add.s32 	%r277, %r277, 256;
	setp.lt.u32 	%p58, %r277, %r6;
	@%p58 bra 	$L__BB0_53;
$L__BB0_62:
	setp.ge.u32 	%p68, %r4, %r7;
	@%p68 bra 	$L__BB0_71;
	mad.lo.s32 	%r251, %r3, %r78, %r2;
	mad.lo.s32 	%r252, %r251, %r82, %r1;
	mul.lo.s32 	%r70, %r252, %r7;
	add.s32 	%r253, %r4, %r70;
	mul.wide.u32 	%rd189, %r253, 4;
	add.s64 	%rd190, %rd7, %rd189;
	st.global.f32 	[%rd190], %f509;
	add.s64 	%rd191, %rd6, %rd189;
	st.global.f32 	[%rd191], %f517;
	@%p69 bra 	$L__BB0_71;
	add.s32 	%r254, %r275, %r70;
	mul.wide.u32 	%rd192, %r254, 4;
	add.s64 	%rd193, %rd7, %rd192;
	st.global.f32 	[%rd193], %f508;
	add.s64 	%rd194, %rd6, %rd192;
	st.global.f32 	[%rd194], %f516;
	@%p70 bra 	$L__BB0_71;
	add.s32 	%r255, %r274, %r70;
	mul.wide.u32 	%rd195, %r255, 4;
	add.s64 	%rd196, %rd7, %rd195;
	st.global.f32 	[%rd196], %f507;
	add.s64 	%rd197, %rd6, %rd195;
	st.global.f32 	[%rd197], %f515;
	@%p71 bra 	$L__BB0_71;
	add.s32 	%r256, %r273, %r70;
	mul.wide.u32 	%rd198, %r256, 4;
	add.s64 	%rd199, %rd7, %rd198;
	st.global.f32 	[%rd199], %f506;
	add.s64 	%rd200, %rd6, %rd198;
	st.global.f32 	[%rd200], %f514;
	@%p72 bra 	$L__BB0_71;
	add.s32 	%r257, %r272, %r70;
	mul.wide.u32 	%rd201, %r257, 4;
	add.s64 	%rd202, %rd7, %rd201;
	st.global.f32 	[%rd202], %f505;
	add.s64 	%rd203, %rd6, %rd201;
	st.global.f32 	[%rd203], %f513;
	@%p73 bra 	$L__BB0_71;
	add.s32 	%r258, %r271, %r70;
	mul.wide.u32 	%rd204, %r258, 4;
	add.s64 	%rd205, %rd7, %rd204;
	st.global.f32 	[%rd205], %f504;
	add.s64 	%rd206, %rd6, %rd204;
	st.global.f32 	[%rd206], %f512;
	@%p74 bra 	$L__BB0_71;
	add.s32 	%r259, %r270, %r70;
	mul.wide.u32 	%rd207, %r259, 4;
	add.s64 	%rd208, %rd7, %rd207;
	st.global.f32 	[%rd208], %f503;
	add.s64 	%rd209, %rd6, %rd207;
	st.global.f32 	[%rd209], %f511;
	@%p75 bra 	$L__BB0_71;
	add.s32 	%r260, %r269, %r70;
	mul.wide.u32 	%rd210, %r260, 4;
	add.s64 	%rd211, %rd7, %rd210;
	st.global.f32 	[%rd211], %f502;
	add.s64 	%rd212, %rd6, %rd210;
	st.global.f32 	[%rd212], %f510;
$L__BB0_71:
	ret;
$L__BB0_72:
	add.s32 	%r64, %r79, -1;
	and.b32  	%r65, %r79, 3;
	and.b32  	%r66, %r79, -4;
	and.b32  	%r67, %r79, 1;
$L__BB0_73:
	setp.lt.u32 	%p47, %r64, 3;
	add.s32 	%r183, %r277, %r32;
	mad.lo.s32 	%r184, %r183, %r78, %r2;
	mul.lo.s32 	%r69, %r184, %r79;
	mov.b32 	%r290, 0;
	@%p47 bra 	$L__BB0_76;
	ld.global.nc.f32 	%f89, [%rd8];
	mov.b32 	%r288, 0;
$L__BB0_75:
	.pragma "nounroll";
	add.s32 	%r186, %r288, %r69;
	mul.wide.u32 	%rd95, %r186, 4;
	add.s64 	%rd96, %rd5, %rd95;
	ld.global.f32 	%f197, [%rd96];
	add.s64 	%rd97, %rd4, %rd95;
	ld.global.nc.f32 	%f198, [%rd97];
	fma.rn.f32 	%f199, %f198, %f89, %f197;
	add.s64 	%rd98, %rd3, %rd95;
	ld.global.nc.f32 	%f200, [%rd98];
	fma.rn.f32 	%f201, %f200, 0fBBBB989D, 0f3F000000;
	cvt.sat.f32.f32 	%f202, %f201;
	mov.f32 	%f203, 0f4B400001;
	mov.f32 	%f204, 0f437C0000;
	fma.rm.f32 	%f205, %f202, %f204, %f203;
	add.f32 	%f206, %f205, 0fCB40007F;
	neg.f32 	%f207, %f206;
	fma.rn.f32 	%f208, %f200, 0fBFB8AA3B, %f207;
	fma.rn.f32 	%f209, %f200, 0fB2A57060, %f208;
	mov.b32 	%r187, %f205;
	shl.b32 	%r188, %r187, 23;
	mov.b32 	%f210, %r188;
	ex2.approx.ftz.f32 	%f211, %f209;
	fma.rn.f32 	%f212, %f211, %f210, 0f3F800000;
	div.rn.f32 	%f213, %f200, %f212;
	mul.f32 	%f214, %f199, %f213;
	st.global.f32 	[%rd96], %f214;
	add.s32 	%r189, %r186, 1;
	mul.wide.u32 	%rd99, %r189, 4;
	add.s64 	%rd100, %rd5, %rd99;
	ld.global.f32 	%f215, [%rd100];
	add.s64 	%rd101, %rd4, %rd99;
	ld.global.nc.f32 	%f216, [%rd101];
	fma.rn.f32 	%f217, %f216, %f89, %f215;
	add.s64 	%rd102, %rd3, %rd99;
	ld.global.nc.f32 	%f218, [%rd102];
	fma.rn.f32 	%f219, %f218, 0fBBBB989D, 0f3F000000;
	cvt.sat.f32.f32 	%f220, %f219;
	fma.rm.f32 	%f221, %f220, %f204, %f203;
	add.f32 	%f222, %f221, 0fCB40007F;
	neg.f32 	%f223, %f222;
	fma.rn.f32 	%f224, %f218, 0fBFB8AA3B, %f223;
	fma.rn.f32 	%f225, %f218, 0fB2A57060, %f224;
	mov.b32 	%r190, %f221;
	shl.b32 	%r191, %r190, 23;
	mov.b32 	%f226, %r191;
	ex2.approx.ftz.f32 	%f227, %f225;
	fma.rn.f32 	%f228, %f227, %f226, 0f3F800000;
	div.rn.f32 	%f229, %f218, %f228;
	mul.f32 	%f230, %f217, %f229;
	st.global.f32 	[%rd100], %f230;
	add.s32 	%r192, %r186, 2;
	mul.wide.u32 	%rd103, %r192, 4;
	add.s64 	%rd104, %rd5, %rd103;
	ld.global.f32 	%f231, [%rd104];
	add.s64 	%rd105, %rd4, %rd103;
	ld.global.nc.f32 	%f232, [%rd105];
	fma.rn.f32 	%f233, %f232, %f89, %f231;
	add.s64 	%rd106, %rd3, %rd103;
	ld.global.nc.f32 	%f234, [%rd106];
	fma.rn.f32 	%f235, %f234, 0fBBBB989D, 0f3F000000;
	cvt.sat.f32.f32 	%f236, %f235;
	fma.rm.f32 	%f237, %f236, %f204, %f203;
	add.f32 	%f238, %f237, 0fCB40007F;
	neg.f32 	%f239, %f238;
	fma.rn.f32 	%f240, %f234, 0fBFB8AA3B, %f239;
	fma.rn.f32 	%f241, %f234, 0fB2A57060, %f240;
	mov.b32 	%r193, %f237;
	shl.b32 	%r194, %r193, 23;
	mov.b32 	%f242, %r194;
	ex2.approx.ftz.f32 	%f243, %f241;
	fma.rn.f32 	%f244, %f243, %f242, 0f3F800000;
	div.rn.f32 	%f245, %f234, %f244;
	mul.f32 	%f246, %f233, %f245;
	st.global.f32 	[%rd104], %f246;
	add.s32 	%r195, %r186, 3;
	mul.wide.u32 	%rd107, %r195, 4;
	add.s64 	%rd108, %rd5, %rd107;
	ld.global.f32 	%f247, [%rd108];
	add.s64 	%rd109, %rd4, %rd107;
	ld.global.nc.f32 	%f248, [%rd109];
	fma.rn.f32 	%f249, %f248, %f89, %f247;
	add.s64 	%rd110, %rd3, %rd107;
	ld.global.nc.f32 	%f250, [%rd110];
	fma.rn.f32 	%f251, %f250, 0fBBBB989D, 0f3F000000;
	cvt.sat.f32.f32 	%f252, %f251;
	fma.rm.f32 	%f253, %f252, %f204, %f203;
	add.f32 	%f254, %f253, 0fCB40007F;
	neg.f32 	%f255, %f254;
	fma.rn.f32 	%f256, %f250, 0fBFB8AA3B, %f255;
	fma.rn.f32 	%f257, %f250, 0fB2A57060, %f256;
	mov.b32 	%r196, %f253;
	shl.b32 	%r197, %r196, 23;
	mov.b32 	%f258, %r197;
	ex2.approx.ftz.f32 	%f259, %f257;
	fma.rn.f32 	%f260, %f259, %f258, 0f3F800000;
	div.rn.f32 	%f261, %f250, %f260;
	mul.f32 	%f262, %f249, %f261;
	st.global.f32 	[%rd108], %f262;
	add.s32 	%r288, %r288, 4;
	setp.ne.s32 	%p48, %r288, %r66;
	mov.u32 	%r290, %r66;
	@%p48 bra 	$L__BB0_75;
$L__BB0_76:
	setp.eq.s32 	%p49, %r65, 0;
	@%p49 bra 	$L__BB0_81;
	setp.eq.s32 	%p50, %r65, 1;
	@%p50 bra 	$L__BB0_79;
	add.s32 	%r198, %r290, %r69;
	mul.wide.u32 	%rd111, %r198, 4;
	add.s64 	%rd112, %rd5, %rd111;
	ld.global.f32 	%f263, [%rd112];
	add.s64 	%rd113, %rd4, %rd111;
	ld.global.nc.f32 	%f264, [%rd113];
	ld.global.nc.f32 	%f265, [%rd8];
	fma.rn.f32 	%f266, %f264, %f265, %f263;
	add.s64 	%rd114, %rd3, %rd111;
	ld.global.nc.f32 	%f267, [%rd114];
	fma.rn.f32 	%f268, %f267, 0fBBBB989D, 0f3F000000;
	cvt.sat.f32.f32 	%f269, %f268;
	mov.f32 	%f270, 0f4B400001;
	mov.f32 	%f271, 0f437C0000;
	fma.rm.f32 	%f272, %f269, %f271, %f270;
	add.f32 	%f273, %f272, 0fCB40007F;
	neg.f32 	%f274, %f273;
	fma.rn.f32 	%f275, %f267, 0fBFB8AA3B, %f274;
	fma.rn.f32 	%f276, %f267, 0fB2A57060, %f275;
	mov.b32 	%r199, %f272;
	shl.b32 	%r200, %r199, 23;
	mov.b32 	%f277, %r200;
	ex2.approx.ftz.f32 	%f278, %f276;
	fma.rn.f32 	%f279, %f278, %f277, 0f3F800000;
	div.rn.f32 	%f280, %f267, %f279;
	mul.f32 	%f281, %f266, %f280;
	st.global.f32 	[%rd112], %f281;
	add.s32 	%r201, %r198, 1;
	mul.wide.u32 	%rd115, %r201, 4;
	add.s64 	%rd116, %rd5, %rd115;
	ld.global.f32 	%f282, [%rd116];
	add.s64 	%rd117, %rd4, %rd115;
	ld.global.nc.f32 	%f283, [%rd117];
	fma.rn.f32 	%f284, %f283, %f265, %f282;
	add.s64 	%rd118, %rd3, %rd115;
	ld.global.nc.f32 	%f285, [%rd118];
	fma.rn.f32 	%f286, %f285, 0fBBBB989D, 0f3F000000;
	cvt.sat.f32.f32 	%f287, %f286;
	fma.rm.f32 	%f288, %f287, %f271, %f270;
	add.f32 	%f289, %f288, 0fCB40007F;
	neg.f32 	%f290, %f289;
	fma.rn.f32 	%f291, %f285, 0fBFB8AA3B, %f290;
	fma.rn.f32 	%f292, %f285, 0fB2A57060, %f291;
	mov.b32 	%r202, %f288;
	shl.b32 	%r203, %r202, 23;
	mov.b32 	%f293, %r203;
	ex2.approx.ftz.f32 	%f294, %f292;
	fma.rn.f32 	%f295, %f294, %f293, 0f3F800000;
	div.rn.f32 	%f296, %f285, %f295;
	mul.f32 	%f297, %f284, %f296;
	st.global.f32 	[%rd116], %f297;
	add.s32 	%r290, %r290, 2;
$L__BB0_79:
	setp.eq.s32 	%p51, %r67, 0;
	@%p51 bra 	$L__BB0_81;
	add.s32 	%r204, %r290, %r69;
	mul.wide.u32 	%rd119, %r204, 4;
	add.s64 	%rd120, %rd5, %rd119;
	ld.global.f32 	%f298, [%rd120];
	add.s64 	%rd121, %rd4, %rd119;
	ld.global.nc.f32 	%f299, [%rd121];
	ld.global.nc.f32 	%f300, [%rd8];
	fma.rn.f32 	%f301, %f299, %f300, %f298;
	add.s64 	%rd122, %rd3, %rd119;
	ld.global.nc.f32 	%f302, [%rd122];
	fma.rn.f32 	%f303, %f302, 0fBBBB989D, 0f3F000000;
	cvt.sat.f32.f32 	%f304, %f303;
	mov.f32 	%f305, 0f4B400001;
	mov.f32 	%f306, 0f437C0000;
	fma.rm.f32 	%f307, %f304, %f306, %f305;
	add.f32 	%f308, %f307, 0fCB40007F;
	neg.f32 	%f309, %f308;
	fma.rn.f32 	%f310, %f302, 0fBFB8AA3B, %f309;
	fma.rn.f32 	%f311, %f302, 0fB2A57060, %f310;
	mov.b32 	%r205, %f307;
	shl.b32 	%r206, %r205, 23;
	mov.b32 	%f312, %r206;
	ex2.approx.ftz.f32 	%f313, %f311;
	fma.rn.f32 	%f314, %f313, %f312, 0f3F800000;
	div.rn.f32 	%f315, %f302, %f314;
	mul.f32 	%f316, %f301, %f315;
	st.global.f32 	[%rd120], %f316;
$L__BB0_81:
	add.s32 	%r277, %r277, 256;
	setp.lt.u32 	%p52, %r277, %r6;
	@%p52 bra 	$L__BB0_73;
	bra.uni 	$L__BB0_62;

}
	// .globl	mamba3_scan_prefix_f32
.visible .entry mamba3_scan_prefix_f32(
	.param .u64 .ptr .align 1 mamba3_scan_prefix_f32_param_0,
	.param .u64 .ptr .align 1 mamba3_scan_prefix_f32_param_1,
	.param .u64 .ptr .align 1 mamba3_scan_prefix_f32_param_2,
	.param .u64 .ptr .align 1 mamba3_scan_prefix_f32_param_3,
	.param .u64 .ptr .align 1 mamba3_scan_prefix_f32_param_4,
	.param .u32 mamba3_scan_prefix_f32_param_5,
	.param .u32 mamba3_scan_prefix_f32_param_6,
	.param .u32 mamba3_scan_prefix_f32_param_7,
	.param .u32 mamba3_scan_prefix_f32_param_8,
	.param .u32 mamba3_scan_prefix_f32_param_9,
	.param .f32 mamba3_scan_prefix_f32_param_10,
	.param .u32 mamba3_scan_prefix_f32_param_11
)
{
	.reg .pred 	%p<15>;
	.reg .b32 	%r<39>;
	.reg .b32 	%f<59>;
	.reg .b64 	%rd<18>;

	ld.param.u64 	%rd5, [mamba3_scan_prefix_f32_param_0];
	ld.param.u64 	%rd6, [mamba3_scan_prefix_f32_param_2];
	ld.param.u64 	%rd7, [mamba3_scan_prefix_f32_param_3];
	ld.param.u64 	%rd8, [mamba3_scan_prefix_f32_param_4];
	ld.param.u32 	%r18, [mamba3_scan_prefix_f32_param_5];
	ld.param.u32 	%r13, [mamba3_scan_prefix_f32_param_6];
	ld.param.u32 	%r14, [mamba3_scan_prefix_f32_param_7];
	ld.param.u32 	%r15, [mamba3_scan_prefix_f32_param_8];
	ld.param.u32 	%r16, [mamba3_scan_prefix_f32_param_9];
	ld.param.u32 	%r17, [mamba3_scan_prefix_f32_param_11];
	mov.u32 	%r19, %ctaid.x;
	div.u32 	%r2, %r19, %r14;
	mul.lo.s32 	%r20, %r2, %r14;
	sub.s32 	%r1, %r19, %r20;
	setp.ge.u32 	%p1, %r2, %r18;
	@%p1 bra 	$L__BB1_13;
	mov.u32 	%r3, %tid.x;
	setp.lt.u32 	%p2, %r16, 2;
	@%p2 bra 	$L__BB1_13;
	cvta.to.global.u64 	%rd1, %rd5;
	mul.lo.s32 	%r4, %r2, %r13;
	cvta.to.global.u64 	%rd9, %rd8;
	mul.wide.u32 	%rd10, %r1, 4;
	add.s64 	%rd2, %rd9, %rd10;
	cvta.to.global.u64 	%rd11, %rd6;
	add.s64 	%rd3, %rd11, %rd10;
	mad.lo.s32 	%r22, %r2, %r14, %r1;
	mul.lo.s32 	%r23, %r16, %r15;
	mul.lo.s32 	%r5, %r23, %r22;
	mov.u32 	%r6, %ntid.x;
	cvta.to.global.u64 	%rd4, %rd7;
	mov.b32 	%r37, 1;
$L__BB1_3:
	shl.b32 	%r8, %r37, 7;
	setp.ge.u32 	%p3, %r8, %r13;
	@%p3 bra 	$L__BB1_13;
	setp.eq.s64 	%p4, %rd8, 0;
	add.s32 	%r24, %r8, %r4;
	mad.lo.s32 	%r25, %r24, %r14, %r1;
	mul.wide.u32 	%rd12, %r25, 4;
	add.s64 	%rd13, %rd4, %rd12;
	ld.global.nc.f32 	%f57, [%rd13];
	@%p4 bra 	$L__BB1_6;
	ld.global.nc.f32 	%f8, [%rd2];
	add.f32 	%f57, %f57, %f8;
$L__BB1_6:
	setp.eq.s32 	%p5, %r17, 0;
	setp.gt.f32 	%p6, %f57, 0f41A00000;
	or.pred  	%p7, %p5, %p6;
	mov.f32 	%f58, %f57;
	@%p7 bra 	$L__BB1_9;
	setp.lt.f32 	%p8, %f57, 0fC1A00000;
	mov.f32 	%f58, 0f00000000;
	@%p8 bra 	$L__BB1_9;
	fma.rn.f32 	%f10, %f57, 0f3BBB989D, 0f3F000000;
	cvt.sat.f32.f32 	%f11, %f10;
	mov.f32 	%f12, 0f4B400001;
	mov.f32 	%f13, 0f437C0000;
	fma.rm.f32 	%f14, %f11, %f13, %f12;
	add.f32 	%f15, %f14, 0fCB40007F;
	neg.f32 	%f16, %f15;
	fma.rn.f32 	%f17, %f57, 0f3FB8AA3B, %f16;
	fma.rn.f32 	%f18, %f57, 0f32A57060, %f17;
	mov.b32 	%r26, %f14;
	shl.b32 	%r27, %r26, 23;
	mov.b32 	%f19, %r27;
	ex2.approx.ftz.f32 	%f20, %f18;
	fma.rn.f32 	%f21, %f20, %f19, 0f3F800000;
	setp.lt.f32 	%p9, %f21, 0f00800000;
	mul.f32 	%f22, %f21, 0f4B000000;
	selp.f32 	%f23, %f22, %f21, %p9;
	selp.f32 	%f24, 0fC1B80000, 0f00000000, %p9;
	mov.b32 	%r28, %f23;
	add.s32 	%r29, %r28, -1059760811;
	and.b32  	%r30, %r29, -8388608;
	sub.s32 	%r31, %r28, %r30;
	mov.b32 	%f25, %r31;
	cvt.rn.f32.s32 	%f26, %r30;
	fma.rn.f32 	%f27, %f26, 0f34000000, %f24;
	add.f32 	%f28, %f25, 0fBF800000;
	fma.rn.f32 	%f29, %f28, 0fBE055027, 0f3E1039F6;
	fma.rn.f32 	%f30, %f29, %f28, 0fBDF8CDCC;
	fma.rn.f32 	%f31, %f30, %f28, 0f3E0F2955;
	fma.rn.f32 	%f32, %f31, %f28, 0fBE2AD8B9;
	fma.rn.f32 	%f33, %f32, %f28, 0f3E4CED0B;
	fma.rn.f32 	%f34, %f33, %f28, 0fBE7FFF22;
	fma.rn.f32 	%f35, %f34, %f28, 0f3EAAAA78;
	fma.rn.f32 	%f36, %f35, %f28, 0fBF000000;
	mul.f32 	%f37, %f28, %f36;
	fma.rn.f32 	%f38, %f37, %f28, %f28;
	fma.rn.f32 	%f39, %f27, 0f3F317218, %f38;
	setp.gt.u32 	%p10, %r28, 2139095039;
	fma.rn.f32 	%f40, %f23, 0f7F800000, 0f7F800000;
	selp.f32 	%f41, %f40, %f39, %p10;
	setp.eq.f32 	%p11, %f23, 0f00000000;
	selp.f32 	%f58, 0fFF800000, %f41, %p11;
$L__BB1_9:
	setp.ge.u32 	%p12, %r3, %r15;
	ld.global.nc.f32 	%f42, [%rd3];
	mul.f32 	%f6, %f58, %f42;
	@%p12 bra 	$L__BB1_12;
	fma.rn.f32 	%f43, %f6, 0f3BBB989D, 0f3F000000;
	cvt.sat.f32.f32 	%f44, %f43;
	mov.f32 	%f45, 0f4B400001;
	mov.f32 	%f46, 0f437C0000;
	fma.rm.f32 	%f47, %f44, %f46, %f45;
	add.s32 	%r32, %r37, -1;
	mad.lo.s32 	%r9, %r32, %r15, %r5;
	add.f32 	%f48, %f47, 0fCB40007F;
	neg.f32 	%f49, %f48;
	fma.rn.f32 	%f50, %f6, 0f3FB8AA3B, %f49;
	fma.rn.f32 	%f51, %f6, 0f32A57060, %f50;
	ex2.approx.ftz.f32 	%f52, %f51;
	mov.b32 	%r33, %f47;
	shl.b32 	%r34, %r33, 23;
	mov.b32 	%f53, %r34;
	mul.f32 	%f7, %f52, %f53;
	mov.u32 	%r38, %r3;
$L__BB1_11:
	add.s32 	%r35, %r9, %r38;
	mul.wide.u32 	%rd14, %r35, 4;
	add.s64 	%rd15, %rd1, %rd14;
	ld.global.f32 	%f54, [%rd15];
	add.s32 	%r36, %r35, %r15;
	mul.wide.u32 	%rd16, %r36, 4;
	add.s64 	%rd17, %rd1, %rd16;
	ld.global.f32 	%f55, [%rd17];
	fma.rn.f32 	%f56, %f7, %f54, %f55;
	st.global.f32 	[%rd17], %f56;
	add.s32 	%r38, %r38, %r6;
	setp.lt.u32 	%p13, %r38, %r15;
	@%p13 bra 	$L__BB1_11;
$L__BB1_12:
	bar.sync 	0;
	add.s32 	%r37, %r37, 1;
	setp.ne.s32 	%p14, %r37, %r16;
	@%p14 bra 	$L__BB1_3;
$L__BB1_13:
	ret;

}


// ===== COMPILED SASS (sm_100) =====

	.target	sm_100

	.elftype	@"ET_EXEC"


//--------------------- .note.nv.tkinfo           --------------------------
	.section	.note.nv.tkinfo,"",@"SHT_NOTE"
	.sectionflags	@"SHF_NOTE_NV_TKINFO"
	.tkinfo
        /*0018*/ 	.word	0x00000002
        /*0030*/ 	.string	""
        /*0030*/ 	.string	"ptxas"
        /*0030*/ 	.string	"Cuda compilation tools, release 13.0, V13.0.88"
        /*0030*/ 	.string	"Build cuda_13.0.r13.0/compiler.36424714_0"
        /*0030*/ 	.string	"-arch sm_100 -m 64 "



//--------------------- .note.nv.cuinfo           --------------------------
	.section	.note.nv.cuinfo,"",@"SHT_NOTE"
	.sectionflags	@"SHF_NOTE_NV_CUINFO"
        /*0018*/ 	.short	0x0002
        /*001a*/ 	.short	0x0064
        /*001c*/ 	.short	0x0082
	.zero		2


//--------------------- .nv.info                  --------------------------
	.section	.nv.info,"",@"SHT_CUDA_INFO"
	.align	4


	//----- nvinfo : EIATTR_REGCOUNT
	.align		4
        /*0000*/ 	.byte	0x04, 0x2f
        /*0002*/ 	.short	(.L_1 - .L_0)
	.align		4
.L_0:
        /*0004*/ 	.word	index@(mamba3_scan_chunk_f32)
        /*0008*/ 	.word	0x00000040


	//----- nvinfo : EIATTR_FRAME_SIZE
	.align		4
.L_1:
        /*000c*/ 	.byte	0x04, 0x11
        /*000e*/ 	.short	(.L_3 - .L_2)
	.align		4
.L_2:
        /*0010*/ 	.word	index@($__internal_0_$__cuda_sm3x_div_rn_noftz_f32_slowpath)
        /*0014*/ 	.word	0x00000000


	//----- nvinfo : EIATTR_FRAME_SIZE
	.align		4
.L_3:
        /*0018*/ 	.byte	0x04, 0x11
        /*001a*/ 	.short	(.L_5 - .L_4)
	.align		4
.L_4:
        /*001c*/ 	.word	index@(mamba3_scan_chunk_f32)
        /*0020*/ 	.word	0x00000000


	//----- nvinfo : EIATTR_REGCOUNT
	.align		4
.L_5:
        /*0024*/ 	.byte	0x04, 0x2f
        /*0026*/ 	.short	(.L_7 - .L_6)
	.align		4
.L_6:
        /*0028*/ 	.word	index@(mamba3_scan_prefix_f32)
        /*002c*/ 	.word	0x00000016


	//----- nvinfo : EIATTR_FRAME_SIZE
	.align		4
.L_7:
        /*0030*/ 	.byte	0x04, 0x11
        /*0032*/ 	.short	(.L_9 - .L_8)
	.align		4
.L_8:
        /*0034*/ 	.word	index@(mamba3_scan_prefix_f32)
        /*0038*/ 	.word	0x00000000


	//----- nvinfo : EIATTR_MIN_STACK_SIZE
	.align		4
.L_9:
        /*003c*/ 	.byte	0x04, 0x12
        /*003e*/ 	.short	(.L_11 - .L_10)
	.align		4
.L_10:
        /*0040*/ 	.word	index@(mamba3_scan_prefix_f32)
        /*0044*/ 	.word	0x00000000


	//----- nvinfo : EIATTR_MIN_STACK_SIZE
	.align		4
.L_11:
        /*0048*/ 	.byte	0x04, 0x12
        /*004a*/ 	.short	(.L_13 - .L_12)
	.align		4
.L_12:
        /*004c*/ 	.word	index@(mamba3_scan_chunk_f32)
        /*0050*/ 	.word	0x00000000
.L_13:


//--------------------- .nv.compat                --------------------------
	.section	.nv.compat,"",@"SHT_CUDA_COMPAT_INFO"
	.align	4
        /*0000*/ 	.byte	0x02, 0x09, 0x00, 0x00, 0x02, 0x02, 0x01, 0x00, 0x02, 0x05, 0x05, 0x00, 0x03, 0x07, 0x01, 0x01
        /*0010*/ 	.byte	0x02, 0x03, 0x00, 0x00, 0x02, 0x06, 0x01, 0x00, 0x04, 0x0b, 0x08, 0x00, 0x01, 0x00, 0x00, 0x00
        /*0020*/ 	.byte	0x00, 0x00, 0x00, 0x00


//--------------------- .nv.info.mamba3_scan_prefix_f32 --------------------------
	.section	.nv.info.mamba3_scan_prefix_f32,"",@"SHT_CUDA_INFO"
	.sectionflags	@""
	.align	4


	//----- nvinfo : EIATTR_CUDA_API_VERSION
	.align		4
        /*0000*/ 	.byte	0x04, 0x37
        /*0002*/ 	.short	(.L_15 - .L_14)
.L_14:
        /*0004*/ 	.word	0x00000082


	//----- nvinfo : EIATTR_KPARAM_INFO
	.align		4
.L_15:
        /*0008*/ 	.byte	0x04, 0x17
        /*000a*/ 	.short	(.L_17 - .L_16)
.L_16:
        /*000c*/ 	.word	0x00000000
        /*0010*/ 	.short	0x000b
        /*0012*/ 	.short	0x0040
        /*0014*/ 	.byte	0x00, 0xf0, 0x11, 0x00


	//----- nvinfo : EIATTR_KPARAM_INFO
	.align		4
.L_17:
        /*0018*/ 	.byte	0x04, 0x17
        /*001a*/ 	.short	(.L_19 - .L_18)
.L_18:
        /*001c*/ 	.word	0x00000000
        /*0020*/ 	.short	0x000a
        /*0022*/ 	.short	0x003c
        /*0024*/ 	.byte	0x00, 0xf0, 0x11, 0x00


	//----- nvinfo : EIATTR_KPARAM_INFO
	.align		4
.L_19:
        /*0028*/ 	.byte	0x04, 0x17
        /*002a*/ 	.short	(.L_21 - .L_20)
.L_20:
        /*002c*/ 	.word	0x00000000
        /*0030*/ 	.short	0x0009
        /*0032*/ 	.short	0x0038
        /*0034*/ 	.byte	0x00, 0xf0, 0x11, 0x00


	//----- nvinfo : EIATTR_KPARAM_INFO
	.align		4
.L_21:
        /*0038*/ 	.byte	0x04, 0x17
        /*003a*/ 	.short	(.L_23 - .L_22)
.L_22:
        /*003c*/ 	.word	0x00000000
        /*0040*/ 	.short	0x0008
        /*0042*/ 	.short	0x0034
        /*0044*/ 	.byte	0x00, 0xf0, 0x11, 0x00


	//----- nvinfo : EIATTR_KPARAM_INFO
	.align		4
.L_23:
        /*0048*/ 	.byte	0x04, 0x17
        /*004a*/ 	.short	(.L_25 - .L_24)
.L_24:
        /*004c*/ 	.word	0x00000000
        /*0050*/ 	.short	0x0007
        /*0052*/ 	.short	0x0030
        /*0054*/ 	.byte	0x00, 0xf0, 0x11, 0x00


	//----- nvinfo : EIATTR_KPARAM_INFO
	.align		4
.L_25:
        /*0058*/ 	.byte	0x04, 0x17
        /*005a*/ 	.short	(.L_27 - .L_26)
.L_26:
        /*005c*/ 	.word	0x00000000
        /*0060*/ 	.short	0x0006
        /*0062*/ 	.short	0x002c
        /*0064*/ 	.byte	0x00, 0xf0, 0x11, 0x00


	//----- nvinfo : EIATTR_KPARAM_INFO
	.align		4
.L_27:
        /*0068*/ 	.byte	0x04, 0x17
        /*006a*/ 	.short	(.L_29 - .L_28)
.L_28:
        /*006c*/ 	.word	0x00000000
        /*0070*/ 	.short	0x0005
        /*0072*/ 	.short	0x0028
        /*0074*/ 	.byte	0x00, 0xf0, 0x11, 0x00


	//----- nvinfo : EIATTR_KPARAM_INFO
	.align		4
.L_29:
        /*0078*/ 	.byte	0x04, 0x17
        /*007a*/ 	.short	(.L_31 - .L_30)
.L_30:
        /*007c*/ 	.word	0x00000000
        /*0080*/ 	.short	0x0004
        /*0082*/ 	.short	0x0020
        /*0084*/ 	.byte	0x00, 0xf5, 0x21, 0x00


	//----- nvinfo : EIATTR_KPARAM_INFO
	.align		4
.L_31:
        /*0088*/ 	.byte	0x04, 0x17
        /*008a*/ 	.short	(.L_33 - .L_32)
.L_32:
        /*008c*/ 	.word	0x00000000
        /*0090*/ 	.short	0x0003
        /*0092*/ 	.short	0x0018
        /*0094*/ 	.byte	0x00, 0xf5, 0x21, 0x00


	//----- nvinfo : EIATTR_KPARAM_INFO
	.align		4
.L_33:
        /*0098*/ 	.byte	0x04, 0x17
        /*009a*/ 	.short	(.L_35 - .L_34)
.L_34:
        /*009c*/ 	.word	0x00000000
        /*00a0*/ 	.short	0x0002
        /*00a2*/ 	.short	0x0010
        /*00a4*/ 	.byte	0x00, 0xf5, 0x21, 0x00


	//----- nvinfo : EIATTR_KPARAM_INFO
	.align		4
.L_35:
        /*00a8*/ 	.byte	0x04, 0x17
        /*00aa*/ 	.short	(.L_37 - .L_36)
.L_36:
        /*00ac*/ 	.word	0x00000000
        /*00b0*/ 	.short	0x0001
        /*00b2*/ 	.short	0x0008
        /*00b4*/ 	.byte	0x00, 0xf5, 0x21, 0x00


	//----- nvinfo : EIATTR_KPARAM_INFO
	.align		4
.L_37:
        /*00b8*/ 	.byte	0x04, 0x17
        /*00ba*/ 	.short	(.L_39 - .L_38)
.L_38:
        /*00bc*/ 	.word	0x00000000
        /*00c0*/ 	.short	0x0000
        /*00c2*/ 	.short	0x0000
        /*00c4*/ 	.byte	0x00, 0xf5, 0x21, 0x00


	//----- nvinfo : EIATTR_SPARSE_MMA_MASK
	.align		4
.L_39:
        /*00c8*/ 	.byte	0x03, 0x50
        /*00ca*/ 	.short	0x0000


	//----- nvinfo : EIATTR_MAXREG_COUNT
	.align		4
        /*00cc*/ 	.byte	0x03, 0x1b
        /*00ce*/ 	.short	0x00ff


	//----- nvinfo : EIATTR_NUM_BARRIERS
	.align		4
        /*00d0*/ 	.byte	0x02, 0x4c
        /*00d2*/ 	.byte	0x01
	.zero		1


	//----- nvinfo : EIATTR_MERCURY_ISA_VERSION
	.align		4
        /*00d4*/ 	.byte	0x03, 0x5f
        /*00d6*/ 	.short	0x0101


	//----- nvinfo : EIATTR_VRC_CTA_INIT_COUNT
	.align		4
        /*00d8*/ 	.byte	0x02, 0x4a
	.zero		1
	.zero		1


	//----- nvinfo : EIATTR_EXIT_INSTR_OFFSETS
	.align		4
        /*00dc*/ 	.byte	0x04, 0x1c
        /*00de*/ 	.short	(.L_41 - .L_40)


	//   ....[0]....
.L_40:
        /*00e0*/ 	.word	0x00000170


	//   ....[1]....
        /*00e4*/ 	.word	0x000001a0


	//   ....[2]....
        /*00e8*/ 	.word	0x000002c0


	//   ....[3]....
        /*00ec*/ 	.word	0x00000890


	//----- nvinfo : EIATTR_CRS_STACK_SIZE
	.align		4
.L_41:
        /*00f0*/ 	.byte	0x04, 0x1e
        /*00f2*/ 	.short	(.L_43 - .L_42)
.L_42:
        /*00f4*/ 	.word	0x00000000


	//----- nvinfo : EIATTR_CBANK_PARAM_SIZE
	.align		4
.L_43:
        /*00f8*/ 	.byte	0x03, 0x19
        /*00fa*/ 	.short	0x0044


	//----- nvinfo : EIATTR_PARAM_CBANK
	.align		4
        /*00fc*/ 	.byte	0x04, 0x0a
        /*00fe*/ 	.short	(.L_45 - .L_44)
	.align		4
.L_44:
        /*0100*/ 	.word	index@(.nv.constant0.mamba3_scan_prefix_f32)
        /*0104*/ 	.short	0x0380
        /*0106*/ 	.short	0x0044


	//----- nvinfo : EIATTR_SW_WAR
	.align		4
.L_45:
        /*0108*/ 	.byte	0x04, 0x36
        /*010a*/ 	.short	(.L_47 - .L_46)
.L_46:
        /*010c*/ 	.word	0x00000008
.L_47:


//--------------------- .nv.info.mamba3_scan_chunk_f32 --------------------------
	.section	.nv.info.mamba3_scan_chunk_f32,"",@"SHT_CUDA_INFO"
	.sectionflags	@""
	.align	4


	//----- nvinfo : EIATTR_CUDA_API_VERSION
	.align		4
        /*0000*/ 	.byte	0x04, 0x37
        /*0002*/ 	.short	(.L_49 - .L_48)
.L_48:
        /*0004*/ 	.word	0x00000082


	//----- nvinfo : EIATTR_KPARAM_INFO
	.align		4
.L_49:
        /*0008*/ 	.byte	0x04, 0x17
        /*000a*/ 	.short	(.L_51 - .L_50)
.L_50:
        /*000c*/ 	.word	0x00000000
        /*0010*/ 	.short	0x0013
        /*0012*/ 	.short	0x0078
        /*0014*/ 	.byte	0x00, 0xf0, 0x11, 0x00


	//----- nvinfo : EIATTR_KPARAM_INFO
	.align		4
.L_51:
        /*0018*/ 	.byte	0x04, 0x17
        /*001a*/ 	.short	(.L_53 - .L_52)
.L_52:
        /*001c*/ 	.word	0x00000000
        /*0020*/ 	.short	0x0012
        /*0022*/ 	.short	0x0074
        /*0024*/ 	.byte	0x00, 0xf0, 0x11, 0x00


	//----- nvinfo : EIATTR_KPARAM_INFO
	.align		4
.L_53:
        /*0028*/ 	.byte	0x04, 0x17
        /*002a*/ 	.short	(.L_55 - .L_54)
.L_54:
        /*002c*/ 	.word	0x00000000
        /*0030*/ 	.short	0x0011
        /*0032*/ 	.short	0x0070
        /*0034*/ 	.byte	0x00, 0xf0, 0x11, 0x00


	//----- nvinfo : EIATTR_KPARAM_INFO
	.align		4
.L_55:
        /*0038*/ 	.byte	0x04, 0x17
        /*003a*/ 	.short	(.L_57 - .L_56)
.L_56:
        /*003c*/ 	.word	0x00000000
        /*0040*/ 	.short	0x0010
        /*0042*/ 	.short	0x006c
        /*0044*/ 	.byte	0x00, 0xf0, 0x11, 0x00


	//----- nvinfo : EIATTR_KPARAM_INFO
	.align		4
.L_57:
        /*0048*/ 	.byte	0x04, 0x17
        /*004a*/ 	.short	(.L_59 - .L_58)
.L_58:
        /*004c*/ 	.word	0x00000000
        /*0050*/ 	.short	0x000f
        /*0052*/ 	.short	0x0068
        /*0054*/ 	.byte	0x00, 0xf0, 0x11, 0x00


	//----- nvinfo : EIATTR_KPARAM_INFO
	.align		4
.L_59:
        /*0058*/ 	.byte	0x04, 0x17
        /*005a*/ 	.short	(.L_61 - .L_60)
.L_60:
        /*005c*/ 	.word	0x00000000
        /*0060*/ 	.short	0x000e
        /*0062*/ 	.short	0x0064
        /*0064*/ 	.byte	0x00, 0xf0, 0x11, 0x00


	//----- nvinfo : EIATTR_KPARAM_INFO
	.align		4
.L_61:
        /*0068*/ 	.byte	0x04, 0x17
        /*006a*/ 	.short	(.L_63 - .L_62)
.L_62:
        /*006c*/ 	.word	0x00000000
        /*0070*/ 	.short	0x000d
        /*0072*/ 	.short	0x0060
        /*0074*/ 	.byte	0x00, 0xf0, 0x11, 0x00


	//----- nvinfo : EIATTR_KPARAM_INFO
	.align		4
.L_63:
        /*0078*/ 	.byte	0x04, 0x17
        /*007a*/ 	.short	(.L_65 - .L_64)
.L_64:
        /*007c*/ 	.word	0x00000000
        /*0080*/ 	.short	0x000c
        /*0082*/ 	.short	0x005c
        /*0084*/ 	.byte	0x00, 0xf0, 0x11, 0x00


	//----- nvinfo : EIATTR_KPARAM_INFO
	.align		4
.L_65:
        /*0088*/ 	.byte	0x04, 0x17
        /*008a*/ 	.short	(.L_67 - .L_66)
.L_66:
        /*008c*/ 	.word	0x00000000
        /*0090*/ 	.short	0x000b
        /*0092*/ 	.short	0x0058
        /*0094*/ 	.byte	0x00, 0xf0, 0x11, 0x00


	//----- nvinfo : EIATTR_KPARAM_INFO
	.align		4
.L_67:
        /*0098*/ 	.byte	0x04, 0x17
        /*009a*/ 	.short	(.L_69 - .L_68)
.L_68:
        /*009c*/ 	.word	0x00000000
        /*00a0*/ 	.short	0x000a
        /*00a2*/ 	.short	0x0050
        /*00a4*/ 	.byte	0x00, 0xf5, 0x21, 0x00


	//----- nvinfo : EIATTR_KPARAM_INFO
	.align		4
.L_69:
        /*00a8*/ 	.byte	0x04, 0x17
        /*00aa*/ 	.short	(.L_71 - .L_70)
.L_70:
        /*00ac*/ 	.word	0x00000000
        /*00b0*/ 	.short	0x0009
        /*00b2*/ 	.short	0x0048
        /*00b4*/ 	.byte	0x00, 0xf5, 0x21, 0x00


	//----- nvinfo : EIATTR_KPARAM_INFO
	.align		4
.L_71:
        /*00b8*/ 	.byte	0x04, 0x17
        /*00ba*/ 	.short	(.L_73 - .L_72)
.L_72:
        /*00bc*/ 	.word	0x00000000
        /*00c0*/ 	.short	0x0008
        /*00c2*/ 	.short	0x0040
        /*00c4*/ 	.byte	0x00, 0xf5, 0x21, 0x00


	//----- nvinfo : EIATTR_KPARAM_INFO
	.align		4
.L_73:
        /*00c8*/ 	.byte	0x04, 0x17
        /*00ca*/ 	.short	(.L_75 - .L_74)
.L_74:
        /*00cc*/ 	.word	0x00000000
        /*00d0*/ 	.short	0x0007
        /*00d2*/ 	.short	0x0038
        /*00d4*/ 	.byte	0x00, 0xf5, 0x21, 0x00


	//----- nvinfo : EIATTR_KPARAM_INFO
	.align		4
.L_75:
        /*00d8*/ 	.byte	0x04, 0x17
        /*00da*/ 	.short	(.L_77 - .L_76)
.L_76:
        /*00dc*/ 	.word	0x00000000
        /*00e0*/ 	.short	0x0006
        /*00e2*/ 	.short	0x0030
        /*00e4*/ 	.byte	0x00, 0xf5, 0x21, 0x00


	//----- nvinfo : EIATTR_KPARAM_INFO
	.align		4
.L_77:
        /*00e8*/ 	.byte	0x04, 0x17
        /*00ea*/ 	.short	(.L_79 - .L_78)
.L_78:
        /*00ec*/ 	.word	0x00000000
        /*00f0*/ 	.short	0x0005
        /*00f2*/ 	.short	0x0028
        /*00f4*/ 	.byte	0x00, 0xf5, 0x21, 0x00


	//----- nvinfo : EIATTR_KPARAM_INFO
	.align		4
.L_79:
        /*00f8*/ 	.byte	0x04, 0x17
        /*00fa*/ 	.short	(.L_81 - .L_80)
.L_80:
        /*00fc*/ 	.word	0x00000000
        /*0100*/ 	.short	0x0004
        /*0102*/ 	.short	0x0020
        /*0104*/ 	.byte	0x00, 0xf5, 0x21, 0x00


	//----- nvinfo : EIATTR_KPARAM_INFO
	.align		4
.L_81:
        /*0108*/ 	.byte	0x04, 0x17
        /*010a*/ 	.short	(.L_83 - .L_82)
.L_82:
        /*010c*/ 	.word	0x00000000
        /*0110*/ 	.short	0x0003
        /*0112*/ 	.short	0x0018
        /*0114*/ 	.byte	0x00, 0xf5, 0x21, 0x00


	//----- nvinfo : EIATTR_KPARAM_INFO
	.align		4
.L_83:
        /*0118*/ 	.byte	0x04, 0x17
        /*011a*/ 	.short	(.L_85 - .L_84)
.L_84:
        /*011c*/ 	.word	0x00000000
        /*0120*/ 	.short	0x0002
        /*0122*/ 	.short	0x0010
        /*0124*/ 	.byte	0x00, 0xf5, 0x21, 0x00


	//----- nvinfo : EIATTR_KPARAM_INFO
	.align		4
.L_85:
        /*0128*/ 	.byte	0x04, 0x17
        /*012a*/ 	.short	(.L_87 - .L_86)
.L_86:
        /*012c*/ 	.word	0x00000000
        /*0130*/ 	.short	0x0001
        /*0132*/ 	.short	0x0008
        /*0134*/ 	.byte	0x00, 0xf5, 0x21, 0x00


	//----- nvinfo : EIATTR_KPARAM_INFO
	.align		4
.L_87:
        /*0138*/ 	.byte	0x04, 0x17
        /*013a*/ 	.short	(.L_89 - .L_88)
.L_88:
        /*013c*/ 	.word	0x00000000
        /*0140*/ 	.short	0x0000
        /*0142*/ 	.short	0x0000
        /*0144*/ 	.byte	0x00, 0xf5, 0x21, 0x00


	//----- nvinfo : EIATTR_SPARSE_MMA_MASK
	.align		4
.L_89:
        /*0148*/ 	.byte	0x03, 0x50
        /*014a*/ 	.short	0x0000


	//----- nvinfo : EIATTR_MAXREG_COUNT
	.align		4
        /*014c*/ 	.byte	0x03, 0x1b
        /*014e*/ 	.short	0x00ff


	//----- nvinfo : EIATTR_MERCURY_ISA_VERSION
	.align		4
        /*0150*/ 	.byte	0x03, 0x5f
        /*0152*/ 	.short	0x0101


	//----- nvinfo : EIATTR_VRC_CTA_INIT_COUNT
	.align		4
        /*0154*/ 	.byte	0x02, 0x4a
	.zero		1
	.zero		1


	//----- nvinfo : EIATTR_EXIT_INSTR_OFFSETS
	.align		4
        /*0158*/ 	.byte	0x04, 0x1c
        /*015a*/ 	.short	(.L_91 - .L_90)


	//   ....[0]....
.L_90:
        /*015c*/ 	.word	0x000002f0


	//   ....[1]....
        /*0160*/ 	.word	0x00005870


	//   ....[2]....
        /*0164*/ 	.word	0x00005950


	//   ....[3]....
        /*0168*/ 	.word	0x000059c0


	//   ....[4]....
        /*016c*/ 	.word	0x00005a30


	//   ....[5]....
        /*0170*/ 	.word	0x00005aa0


	//   ....[6]....
        /*0174*/ 	.word	0x00005b00


	//   ....[7]....
        /*0178*/ 	.word	0x00005b60


	//   ....[8]....
        /*017c*/ 	.word	0x00005bd0


	//   ....[9]....
        /*0180*/ 	.word	0x00005c30


	//----- nvinfo : EIATTR_CRS_STACK_SIZE
	.align		4
.L_91:
        /*0184*/ 	.byte	0x04, 0x1e
        /*0186*/ 	.short	(.L_93 - .L_92)
.L_92:
        /*0188*/ 	.word	0x00000000


	//----- nvinfo : EIATTR_CBANK_PARAM_SIZE
	.align		4
.L_93:
        /*018c*/ 	.byte	0x03, 0x19
        /*018e*/ 	.short	0x007c


	//----- nvinfo : EIATTR_PARAM_CBANK
	.align		4
        /*0190*/ 	.byte	0x04, 0x0a
        /*0192*/ 	.short	(.L_95 - .L_94)
	.align		4
.L_94:
        /*0194*/ 	.word	index@(.nv.constant0.mamba3_scan_chunk_f32)
        /*0198*/ 	.short	0x0380
        /*019a*/ 	.short	0x007c


	//----- nvinfo : EIATTR_SW_WAR
	.align		4
.L_95:
        /*019c*/ 	.byte	0x04, 0x36
        /*019e*/ 	.short	(.L_97 - .L_96)
.L_96:
        /*01a0*/ 	.word	0x00000008
.L_97:


//--------------------- .nv.callgraph             --------------------------
	.section	.nv.callgraph,"",@"SHT_CUDA_CALLGRAPH"
	.align	4
	.sectionentsize	8
	.align		4
        /*0000*/ 	.word	0x00000000
	.align		4
        /*0004*/ 	.word	0xffffffff
	.align		4
        /*0008*/ 	.word	0x00000000
	.align		4
        /*000c*/ 	.word	0xfffffffe
	.align		4
        /*0010*/ 	.word	0x00000000
	.align		4
        /*0014*/ 	.word	0xfffffffd
	.align		4
        /*0018*/ 	.word	0x00000000
	.align		4
        /*001c*/ 	.word	0xfffffffc


//--------------------- .text.mamba3_scan_prefix_f32 --------------------------
	.section	.text.mamba3_scan_prefix_f32,"ax",@progbits
	.align	128
        .global         mamba3_scan_prefix_f32
        .type           mamba3_scan_prefix_f32,@function
        .size           mamba3_scan_prefix_f32,(.L_x_78 - mamba3_scan_prefix_f32)
        .other          mamba3_scan_prefix_f32,@"STO_CUDA_ENTRY STV_DEFAULT"
mamba3_scan_prefix_f32:
.text.mamba3_scan_prefix_f32:
[----:B------:R-:W-:Y:S08]  /*0000*/  LDC R1, c[0x0][0x37c] ;  /* 0x0000df00ff017b82 */ /* 0x000ff00000000800 */
[----:B------:R-:W0:Y:S01]  /*0010*/  LDC R8, c[0x0][0x3b0] ;  /* 0x0000ec00ff087b82 */ /* 0x000e220000000800 */
[----:B------:R-:W1:Y:S07]  /*0020*/  LDCU UR5, c[0x0][0x3a8] ;  /* 0x00007500ff0577ac */ /* 0x000e6e0008000800 */
[----:B------:R-:W2:Y:S01]  /*0030*/  S2UR UR4, SR_CTAID.X ;  /* 0x00000000000479c3 */ /* 0x000ea20000002500 */
[----:B0-----:R-:W0:Y:S01]  /*0040*/  I2F.U32.RP R4, R8 ;  /* 0x0000000800047306 */ /* 0x001e220000209000 */
[----:B------:R-:W-:-:S07]  /*0050*/  ISETP.NE.U32.AND P2, PT, R8, RZ, PT ;  /* 0x000000ff0800720c */ /* 0x000fce0003f45070 */
[----:B0-----:R-:W0:Y:S02]  /*0060*/  MUFU.RCP R4, R4 ;  /* 0x0000000400047308 */ /* 0x001e240000001000 */
[----:B0-----:R-:W-:-:S06]  /*0070*/  IADD3 R2, PT, PT, R4, 0xffffffe, RZ ;  /* 0x0ffffffe04027810 */ /* 0x001fcc0007ffe0ff */
[----:B------:R0:W3:Y:S02]  /*0080*/  F2I.FTZ.U32.TRUNC.NTZ R3, R2 ;  /* 0x0000000200037305 */ /* 0x0000e4000021f000 */
[----:B0-----:R-:W-:Y:S01]  /*0090*/  HFMA2 R2, -RZ, RZ, 0, 0 ;  /* 0x00000000ff027431 */ /* 0x001fe200000001ff */
[----:B---3--:R-:W-:-:S05]  /*00a0*/  IADD3 R5, PT, PT, RZ, -R3, RZ ;  /* 0x80000003ff057210 */ /* 0x008fca0007ffe0ff */
[----:B------:R-:W-:-:S04]  /*00b0*/  IMAD R5, R5, R8, RZ ;  /* 0x0000000805057224 */ /* 0x000fc800078e02ff */
[----:B------:R-:W-:-:S06]  /*00c0*/  IMAD.HI.U32 R0, R3, R5, R2 ;  /* 0x0000000503007227 */ /* 0x000fcc00078e0002 */
[----:B--2---:R-:W-:-:S05]  /*00d0*/  IMAD.HI.U32 R0, R0, UR4, RZ ;  /* 0x0000000400007c27 */ /* 0x004fca000f8e00ff */
[----:B------:R-:W-:-:S05]  /*00e0*/  IADD3 R3, PT, PT, -R0, RZ, RZ ;  /* 0x000000ff00037210 */ /* 0x000fca0007ffe1ff */
[----:B------:R-:W-:-:S05]  /*00f0*/  IMAD R3, R8, R3, UR4 ;  /* 0x0000000408037e24 */ /* 0x000fca000f8e0203 */
[----:B------:R-:W-:-:S13]  /*0100*/  ISETP.GE.U32.AND P0, PT, R3, R8, PT ;  /* 0x000000080300720c */ /* 0x000fda0003f06070 */
[-C--:B------:R-:W-:Y:S02]  /*0110*/  @P0 IADD3 R3, PT, PT, R3, -R8.reuse, RZ ;  /* 0x8000000803030210 */ /* 0x080fe40007ffe0ff */
[----:B------:R-:W-:Y:S02]  /*0120*/  @P0 IADD3 R0, PT, PT, R0, 0x1, RZ ;  /* 0x0000000100000810 */ /* 0x000fe40007ffe0ff */
[----:B------:R-:W-:-:S13]  /*0130*/  ISETP.GE.U32.AND P1, PT, R3, R8, PT ;  /* 0x000000080300720c */ /* 0x000fda0003f26070 */
[----:B------:R-:W-:Y:S02]  /*0140*/  @P1 IADD3 R0, PT, PT, R0, 0x1, RZ ;  /* 0x0000000100001810 */ /* 0x000fe40007ffe0ff */
[----:B------:R-:W-:-:S04]  /*0150*/  @!P2 LOP3.LUT R0, RZ, R8, RZ, 0x33, !PT ;  /* 0x00000008ff00a212 */ /* 0x000fc800078e33ff */
[----:B-1----:R-:W-:-:S13]  /*0160*/  ISETP.GE.U32.AND P0, PT, R0, UR5, PT ;  /* 0x0000000500007c0c */ /* 0x002fda000bf06070 */
[----:B------:R-:W-:Y:S05]  /*0170*/  @P0 EXIT ;  /* 0x000000000000094d */ /* 0x000fea0003800000 */
[----:B------:R-:W0:Y:S02]  /*0180*/  LDC R9, c[0x0][0x3b8] ;  /* 0x0000ee00ff097b82 */ /* 0x000e240000000800 */
[----:B0-----:R-:W-:-:S13]  /*0190*/  ISETP.GE.U32.AND P0, PT, R9, 0x2, PT ;  /* 0x000000020900780c */ /* 0x001fda0003f06070 */
[----:B------:R-:W-:Y:S05]  /*01a0*/  @!P0 EXIT ;  /* 0x000000000000894d */ /* 0x000fea0003800000 */
[----:B------:R-:W0:Y:S01]  /*01b0*/  LDC.64 R2, c[0x0][0x3a0] ;  /* 0x0000e800ff027b82 */ /* 0x000e220000000a00 */
[----:B------:R-:W1:Y:S01]  /*01c0*/  LDCU UR5, c[0x0][0x3b4] ;  /* 0x00007680ff0577ac */ /* 0x000e620008000800 */
[----:B------:R-:W2:Y:S01]  /*01d0*/  S2R R6, SR_TID.X ;  /* 0x0000000000067919 */ /* 0x000ea20000002100 */
[----:B------:R-:W-:Y:S01]  /*01e0*/  IADD3 R7, PT, PT, -R0, RZ, RZ ;  /* 0x000000ff00077210 */ /* 0x000fe20007ffe1ff */
[----:B------:R-:W3:Y:S04]  /*01f0*/  LDCU.64 UR6, c[0x0][0x358] ;  /* 0x00006b00ff0677ac */ /* 0x000ee80008000a00 */
[----:B------:R-:W4:Y:S01]  /*0200*/  LDC.64 R4, c[0x0][0x390] ;  /* 0x0000e400ff047b82 */ /* 0x000f220000000a00 */
[----:B------:R-:W-:Y:S01]  /*0210*/  IMAD R7, R8, R7, UR4 ;  /* 0x0000000408077e24 */ /* 0x000fe2000f8e0207 */
[----:B------:R-:W0:Y:S03]  /*0220*/  LDCU UR8, c[0x0][0x360] ;  /* 0x00006c00ff0877ac */ /* 0x000e260008000800 */
[----:B------:R-:W-:Y:S01]  /*0230*/  IMAD R8, R0, R8, R7 ;  /* 0x0000000800087224 */ /* 0x000fe200078e0207 */
[----:B------:R-:W-:Y:S01]  /*0240*/  UMOV UR4, 0x1 ;  /* 0x0000000100047882 */ /* 0x000fe20000000000 */
[----:B-1----:R-:W-:-:S04]  /*0250*/  IMAD R9, R9, UR5, RZ ;  /* 0x0000000509097c24 */ /* 0x002fc8000f8e02ff */
[----:B------:R-:W-:Y:S02]  /*0260*/  IMAD R8, R8, R9, RZ ;  /* 0x0000000908087224 */ /* 0x000fe400078e02ff */
[----:B0-----:R-:W-:-:S04]  /*0270*/  IMAD.WIDE.U32 R2, R7, 0x4, R2 ;  /* 0x0000000407027825 */ /* 0x001fc800078e0002 */
[----:B--234-:R-:W-:-:S07]  /*0280*/  IMAD.WIDE.U32 R4, R7, 0x4, R4 ;  /* 0x0000000407047825 */ /* 0x01cfce00078e0004 */
.L_x_4:
[----:B------:R-:W0:Y:S01]  /*0290*/  LDC R9, c[0x0][0x3ac] ;  /* 0x0000eb00ff097b82 */ /* 0x000e220000000800 */
[----:B------:R-:W-:-:S06]  /*02a0*/  USHF.L.U32 UR5, UR4, 0x7, URZ ;  /* 0x0000000704057899 */ /* 0x000fcc00080006ff */
[----:B0-----:R-:W-:-:S13]  /*02b0*/  ISETP.LE.U32.AND P0, PT, R9, UR5, PT ;  /* 0x0000000509007c0c */ /* 0x001fda000bf03070 */
[----:B-1----:R-:W-:Y:S05]  /*02c0*/  @P0 EXIT ;  /* 0x000000000000094d */ /* 0x002fea0003800000 */
[----:B------:R-:W0:Y:S01]  /*02d0*/  LDCU.64 UR10, c[0x0][0x3a0] ;  /* 0x00007400ff0a77ac */ /* 0x000e220008000a00 */
[----:B------:R-:W1:Y:S01]  /*02e0*/  LDC.64 R12, c[0x0][0x398] ;  /* 0x0000e600ff0c7b82 */ /* 0x000e620000000a00 */
[----:B------:R-:W-:Y:S01]  /*02f0*/  IMAD R10, R0, R9, UR5 ;  /* 0x00000005000a7e24 */ /* 0x000fe2000f8e0209 */
[----:B------:R-:W2:Y:S06]  /*0300*/  LDCU UR9, c[0x0][0x3b0] ;  /* 0x00007600ff0977ac */ /* 0x000eac0008000800 */
[----:B------:R-:W3:Y:S01]  /*0310*/  LDC R15, c[0x0][0x3c0] ;  /* 0x0000f000ff0f7b82 */ /* 0x000ee20000000800 */
[----:B0-----:R-:W-:-:S04]  /*0320*/  ISETP.NE.U32.AND P0, PT, RZ, UR10, PT ;  /* 0x0000000aff007c0c */ /* 0x001fc8000bf05070 */
[----:B------:R-:W-:Y:S01]  /*0330*/  ISETP.NE.AND.EX P0, PT, RZ, UR11, PT, P0 ;  /* 0x0000000bff007c0c */ /* 0x000fe2000bf05300 */
[----:B--2---:R-:W-:Y:S02]  /*0340*/  IMAD R9, R10, UR9, R7 ;  /* 0x000000090a097c24 */ /* 0x004fe4000f8e0207 */
[----:B------:R0:W5:Y:S02]  /*0350*/  LDG.E.CONSTANT R10, desc[UR6][R4.64] ;  /* 0x00000006040a7981 */ /* 0x000164000c1e9900 */
[----:B-1----:R-:W-:Y:S02]  /*0360*/  IMAD.WIDE.U32 R12, R9, 0x4, R12 ;  /* 0x00000004090c7825 */ /* 0x002fe400078e000c */
[----:B------:R-:W1:Y:S03]  /*0370*/  LDC R9, c[0x0][0x3b4] ;  /* 0x0000ed00ff097b82 */ /* 0x000e660000000800 */
[----:B------:R-:W2:Y:S04]  /*0380*/  LDG.E.CONSTANT R11, desc[UR6][R12.64] ;  /* 0x000000060c0b7981 */ /* 0x000ea8000c1e9900 */
[----:B------:R-:W2:Y:S01]  /*0390*/  @P0 LDG.E.CONSTANT R14, desc[UR6][R2.64] ;  /* 0x00000006020e0981 */ /* 0x000ea2000c1e9900 */
[----:B-1----:R-:W-:Y:S01]  /*03a0*/  ISETP.GE.U32.AND P1, PT, R6, R9, PT ;  /* 0x000000090600720c */ /* 0x002fe20003f26070 */
[----:B--2---:R-:W-:-:S05]  /*03b0*/  @P0 FADD R11, R11, R14 ;  /* 0x0000000e0b0b0221 */ /* 0x004fca0000000000 */
[----:B------:R-:W-:-:S04]  /*03c0*/  FSETP.GT.AND P0, PT, R11, 20, PT ;  /* 0x41a000000b00780b */ /* 0x000fc80003f04000 */
[----:B---3--:R-:W-:Y:S02]  /*03d0*/  ISETP.EQ.OR P0, PT, R15, RZ, P0 ;  /* 0x000000ff0f00720c */ /* 0x008fe40000702670 */
[----:B------:R-:W-:-:S11]  /*03e0*/  MOV R15, R11 ;  /* 0x0000000b000f7202 */ /* 0x000fd60000000f00 */
[----:B0-----:R-:W-:Y:S05]  /*03f0*/  @P0 BRA `(.L_x_0) ;  /* 0x00000000009c0947 */ /* 0x001fea0003800000 */
[----:B------:R-:W-:Y:S01]  /*0400*/  FSETP.GEU.AND P0, PT, R11, -20, PT ;  /* 0xc1a000000b00780b */ /* 0x000fe20003f0e000 */
[----:B------:R-:W-:-:S12]  /*0410*/  HFMA2 R15, -RZ, RZ, 0, 0 ;  /* 0x00000000ff0f7431 */ /* 0x000fd800000001ff */
[----:B------:R-:W-:Y:S05]  /*0420*/  @!P0 BRA `(.L_x_0) ;  /* 0x0000000000908947 */ /* 0x000fea0003800000 */
[----:B------:R-:W-:Y:S02]  /*0430*/  MOV R12, 0x3bbb989d ;  /* 0x3bbb989d000c7802 */ /* 0x000fe40000000f00 */
[----:B------:R-:W-:Y:S02]  /*0440*/  MOV R13, 0x437c0000 ;  /* 0x437c0000000d7802 */ /* 0x000fe40000000f00 */
[----:B------:R-:W-:Y:S01]  /*0450*/  MOV R18, 0x3e055027 ;  /* 0x3e05502700127802 */ /* 0x000fe20000000f00 */
[----:B------:R-:W-:-:S04]  /*0460*/  FFMA.SAT R12, R11, R12, 0.5 ;  /* 0x3f0000000b0c7423 */ /* 0x000fc8000000200c */
[----:B------:R-:W-:-:S04]  /*0470*/  FFMA.RM R12, R12, R13, 12582913 ;  /* 0x4b4000010c0c7423 */ /* 0x000fc8000000400d */
[----:B------:R-:W-:-:S04]  /*0480*/  FADD R14, R12, -12583039 ;  /* 0xcb40007f0c0e7421 */ /* 0x000fc80000000000 */
[----:B------:R-:W-:-:S04]  /*0490*/  FFMA R14, R11, 1.4426950216293334961, -R14 ;  /* 0x3fb8aa3b0b0e7823 */ /* 0x000fc8000000080e */
[----:B------:R-:W-:Y:S01]  /*04a0*/  FFMA R14, R11, 1.925963033500011079e-08, R14 ;  /* 0x32a570600b0e7823 */ /* 0x000fe2000000000e */
[----:B------:R-:W-:-:S05]  /*04b0*/  SHF.L.U32 R11, R12, 0x17, RZ ;  /* 0x000000170c0b7819 */ /* 0x000fca00000006ff */
[----:B------:R-:W0:Y:S02]  /*04c0*/  MUFU.EX2 R14, R14 ;  /* 0x0000000e000e7308 */ /* 0x000e240000000800 */
[----:B0-----:R-:W-:-:S05]  /*04d0*/  FFMA R11, R11, R14, 1 ;  /* 0x3f8000000b0b7423 */ /* 0x001fca000000000e */
[----:B------:R-:W-:-:S13]  /*04e0*/  FSETP.GEU.AND P0, PT, R11, 1.175494350822287508e-38, PT ;  /* 0x008000000b00780b */ /* 0x000fda0003f0e000 */
[----:B------:R-:W-:-:S05]  /*04f0*/  @!P0 FMUL R11, R11, 8388608 ;  /* 0x4b0000000b0b8820 */ /* 0x000fca0000400000 */
[C---:B------:R-:W-:Y:S02]  /*0500*/  IADD3 R12, PT, PT, R11.reuse, -0x3f2aaaab, RZ ;  /* 0xc0d555550b0c7810 */ /* 0x040fe40007ffe0ff */
[----:B------:R-:W-:Y:S02]  /*0510*/  FSETP.NEU.AND P2, PT, R11, RZ, PT ;  /* 0x000000ff0b00720b */ /* 0x000fe40003f4d000 */
[----:B------:R-:W-:-:S04]  /*0520*/  LOP3.LUT R16, R12, 0xff800000, RZ, 0xc0, !PT ;  /* 0xff8000000c107812 */ /* 0x000fc800078ec0ff */
[-C--:B------:R-:W-:Y:S02]  /*0530*/  IADD3 R12, PT, PT, R11, -R16.reuse, RZ ;  /* 0x800000100b0c7210 */ /* 0x080fe40007ffe0ff */
[----:B------:R-:W-:-:S03]  /*0540*/  I2FP.F32.S32 R13, R16 ;  /* 0x00000010000d7245 */ /* 0x000fc60000201400 */
[----:B------:R-:W-:-:S04]  /*0550*/  FADD R15, R12, -1 ;  /* 0xbf8000000c0f7421 */ /* 0x000fc80000000000 */
[----:B------:R-:W-:-:S04]  /*0560*/  FFMA R12, R15, -R18, 0.14084610342979431152 ;  /* 0x3e1039f60f0c7423 */ /* 0x000fc80000000812 */
[----:B------:R-:W-:-:S04]  /*0570*/  FFMA R12, R15, R12, -0.12148627638816833496 ;  /* 0xbdf8cdcc0f0c7423 */ /* 0x000fc8000000000c */
[----:B------:R-:W-:-:S04]  /*0580*/  FFMA R12, R15, R12, 0.13980610668659210205 ;  /* 0x3e0f29550f0c7423 */ /* 0x000fc8000000000c */
[----:B------:R-:W-:-:S04]  /*0590*/  FFMA R12, R15, R12, -0.16684235632419586182 ;  /* 0xbe2ad8b90f0c7423 */ /* 0x000fc8000000000c */
[----:B------:R-:W-:-:S04]  /*05a0*/  FFMA R12, R15, R12, 0.20012299716472625732 ;  /* 0x3e4ced0b0f0c7423 */ /* 0x000fc8000000000c */
[----:B------:R-:W-:-:S04]  /*05b0*/  FFMA R12, R15, R12, -0.24999669194221496582 ;  /* 0xbe7fff220f0c7423 */ /* 0x000fc8000000000c */
[----:B------:R-:W-:-:S04]  /*05c0*/  FFMA R12, R15, R12, 0.33333182334899902344 ;  /* 0x3eaaaa780f0c7423 */ /* 0x000fc8000000000c */
[----:B------:R-:W-:Y:S01]  /*05d0*/  FFMA R14, R15, R12, -0.5 ;  /* 0xbf0000000f0e7423 */ /* 0x000fe2000000000c */
[----:B------:R-:W-:Y:S02]  /*05e0*/  FSEL R12, RZ, -23, P0 ;  /* 0xc1b80000ff0c7808 */ /* 0x000fe40000000000 */
[----:B------:R-:W-:Y:S01]  /*05f0*/  ISETP.GT.U32.AND P0, PT, R11, 0x7f7fffff, PT ;  /* 0x7f7fffff0b00780c */ /* 0x000fe20003f04070 */
[----:B------:R-:W-:Y:S02]  /*0600*/  FMUL R14, R15, R14 ;  /* 0x0000000e0f0e7220 */ /* 0x000fe40000400000 */
[----:B------:R-:W-:Y:S02]  /*0610*/  FFMA R12, R13, 1.1920928955078125e-07, R12 ;  /* 0x340000000d0c7823 */ /* 0x000fe4000000000c */
[----:B------:R-:W-:Y:S01]  /*0620*/  FFMA R15, R15, R14, R15 ;  /* 0x0000000e0f0f7223 */ /* 0x000fe2000000000f */
[----:B------:R-:W-:-:S03]  /*0630*/  MOV R14, 0x7f800000 ;  /* 0x7f800000000e7802 */ /* 0x000fc60000000f00 */
[----:B------:R-:W-:-:S04]  /*0640*/  FFMA R15, R12, 0.69314718246459960938, R15 ;  /* 0x3f3172180c0f7823 */ /* 0x000fc8000000000f */
[----:B------:R-:W-:-:S05]  /*0650*/  @P0 FFMA R15, R11, R14, +INF ;  /* 0x7f8000000b0f0423 */ /* 0x000fca000000000e */
[----:B------:R-:W-:-:S07]  /*0660*/  FSEL R15, R15, -INF , P2 ;  /* 0xff8000000f0f7808 */ /* 0x000fce0001000000 */
.L_x_0:
[----:B------:R-:W-:Y:S01]  /*0670*/  BSSY.RECONVERGENT B0, `(.L_x_1) ;  /* 0x000001c000007945 */ /* 0x000fe20003800200 */
[----:B-----5:R-:W-:-:S03]  /*0680*/  FMUL R15, R10, R15 ;  /* 0x0000000f0a0f7220 */ /* 0x020fc60000400000 */
[----:B------:R-:W-:Y:S05]  /*0690*/  @P1 BRA `(.L_x_2) ;  /* 0x0000000000641947 */ /* 0x000fea0003800000 */
[----:B------:R-:W-:Y:S01]  /*06a0*/  HFMA2 R11, -RZ, RZ, 3.7421875, 0 ;  /* 0x437c0000ff0b7431 */ /* 0x000fe200000001ff */
[----:B------:R-:W-:Y:S01]  /*06b0*/  MOV R10, 0x3bbb989d ;  /* 0x3bbb989d000a7802 */ /* 0x000fe20000000f00 */
[----:B------:R-:W-:Y:S01]  /*06c0*/  UIADD3 UR5, UPT, UPT, UR4, -0x1, URZ ;  /* 0xffffffff04057890 */ /* 0x000fe2000fffe0ff */
[----:B------:R-:W-:-:S03]  /*06d0*/  MOV R16, R6 ;  /* 0x0000000600107202 */ /* 0x000fc60000000f00 */
[----:B------:R-:W-:Y:S02]  /*06e0*/  FFMA.SAT R10, R15, R10, 0.5 ;  /* 0x3f0000000f0a7423 */ /* 0x000fe4000000200a */
[----:B------:R-:W-:Y:S02]  /*06f0*/  IMAD R19, R9, UR5, R8 ;  /* 0x0000000509137c24 */ /* 0x000fe4000f8e0208 */
[----:B------:R-:W-:-:S04]  /*0700*/  FFMA.RM R12, R10, R11, 12582913 ;  /* 0x4b4000010a0c7423 */ /* 0x000fc8000000400b */
[C---:B------:R-:W-:Y:S01]  /*0710*/  FADD R10, R12.reuse, -12583039 ;  /* 0xcb40007f0c0a7421 */ /* 0x040fe20000000000 */
[----:B------:R-:W-:-:S03]  /*0720*/  SHF.L.U32 R12, R12, 0x17, RZ ;  /* 0x000000170c0c7819 */ /* 0x000fc600000006ff */
[----:B------:R-:W-:-:S04]  /*0730*/  FFMA R10, R15, 1.4426950216293334961, -R10 ;  /* 0x3fb8aa3b0f0a7823 */ /* 0x000fc8000000080a */
[----:B------:R-:W-:Y:S02]  /*0740*/  FFMA R13, R15, 1.925963033500011079e-08, R10 ;  /* 0x32a570600f0d7823 */ /* 0x000fe4000000000a */
[----:B------:R-:W0:Y:S04]  /*0750*/  LDC.64 R10, c[0x0][0x380] ;  /* 0x0000e000ff0a7b82 */ /* 0x000e280000000a00 */
[----:B------:R-:W1:Y:S02]  /*0760*/  MUFU.EX2 R13, R13 ;  /* 0x0000000d000d7308 */ /* 0x000e640000000800 */
[----:B-1----:R-:W-:-:S07]  /*0770*/  FMUL R18, R13, R12 ;  /* 0x0000000c0d127220 */ /* 0x002fce0000400000 */
.L_x_3:
[----:B------:R-:W-:-:S04]  /*0780*/  IADD3 R14, PT, PT, R19, R16, RZ ;  /* 0x00000010130e7210 */ /* 0x000fc80007ffe0ff */
[C---:B-1----:R-:W-:Y:S01]  /*0790*/  IADD3 R13, PT, PT, R14.reuse, R9, RZ ;  /* 0x000000090e0d7210 */ /* 0x042fe20007ffe0ff */
[----:B0-----:R-:W-:-:S04]  /*07a0*/  IMAD.WIDE.U32 R14, R14, 0x4, R10 ;  /* 0x000000040e0e7825 */ /* 0x001fc800078e000a */
[----:B------:R-:W-:Y:S02]  /*07b0*/  IMAD.WIDE.U32 R12, R13, 0x4, R10 ;  /* 0x000000040d0c7825 */ /* 0x000fe400078e000a */
[----:B------:R-:W2:Y:S04]  /*07c0*/  LDG.E R14, desc[UR6][R14.64] ;  /* 0x000000060e0e7981 */ /* 0x000ea8000c1e1900 */
[----:B------:R-:W2:Y:S01]  /*07d0*/  LDG.E R17, desc[UR6][R12.64] ;  /* 0x000000060c117981 */ /* 0x000ea2000c1e1900 */
[----:B------:R-:W-:-:S04]  /*07e0*/  IADD3 R16, PT, PT, R16, UR8, RZ ;  /* 0x0000000810107c10 */ /* 0x000fc8000fffe0ff */
[----:B------:R-:W-:Y:S01]  /*07f0*/  ISETP.GE.U32.AND P0, PT, R16, R9, PT ;  /* 0x000000091000720c */ /* 0x000fe20003f06070 */
[----:B--2---:R-:W-:-:S05]  /*0800*/  FFMA R17, R18, R14, R17 ;  /* 0x0000000e12117223 */ /* 0x004fca0000000011 */
[----:B------:R1:W-:Y:S07]  /*0810*/  STG.E desc[UR6][R12.64], R17 ;  /* 0x000000110c007986 */ /* 0x0003ee000c101906 */
[----:B------:R-:W-:Y:S05]  /*0820*/  @!P0 BRA `(.L_x_3) ;  /* 0xfffffffc00d48947 */ /* 0x000fea000383ffff */
.L_x_2:
[----:B------:R-:W-:Y:S05]  /*0830*/  BSYNC.RECONVERGENT B0 ;  /* 0x0000000000007941 */ /* 0x000fea0003800200 */
.L_x_1:
[----:B------:R-:W0:Y:S01]  /*0840*/  LDCU UR5, c[0x0][0x3b8] ;  /* 0x00007700ff0577ac */ /* 0x000e220008000800 */
[----:B------:R-:W-:-:S04]  /*0850*/  UIADD3 UR4, UPT, UPT, UR4, 0x1, URZ ;  /* 0x0000000104047890 */ /* 0x000fc8000fffe0ff */
[----:B0-----:R-:W-:Y:S01]  /*0860*/  UISETP.NE.AND UP0, UPT, UR4, UR5, UPT ;  /* 0x000000050400728c */ /* 0x001fe2000bf05270 */
[----:B------:R-:W-:Y:S08]  /*0870*/  BAR.SYNC.DEFER_BLOCKING 0x0 ;  /* 0x0000000000007b1d */ /* 0x000ff00000010000 */
[----:B------:R-:W-:Y:S05]  /*0880*/  BRA.U UP0, `(.L_x_4) ;  /* 0xfffffff900807547 */ /* 0x000fea000b83ffff */
[----:B------:R-:W-:Y:S05]  /*0890*/  EXIT ;  /* 0x000000000000794d */ /* 0x000fea0003800000 */
.L_x_5:
[----:B------:R-:W-:-:S00]  /*08a0*/  BRA `(.L_x_5) ;  /* 0xfffffffc00fc7947 */ /* 0x000fc0000383ffff */
[----:B------:R-:W-:-:S00]  /*08b0*/  NOP ;  /* 0x0000000000007918 */ /* 0x000fc00000000000 */
        /* <DEDUP_REMOVED lines=12> */
.L_x_78:


//--------------------- .text.mamba3_scan_chunk_f32 --------------------------
	.section	.text.mamba3_scan_chunk_f32,"ax",@progbits
	.align	128
        .global         mamba3_scan_chunk_f32
        .type           mamba3_scan_chunk_f32,@function
        .size           mamba3_scan_chunk_f32,(.L_x_77 - mamba3_scan_chunk_f32)
        .other          mamba3_scan_chunk_f32,@"STO_CUDA_ENTRY STV_DEFAULT"
mamba3_scan_chunk_f32:
.text.mamba3_scan_chunk_f32:
[----:B------:R-:W-:Y:S01]  /*0000*/  LDC R1, c[0x0][0x37c] ;  /* 0x0000df00ff017b82 */ /* 0x000fe20000000800 */
[----:B------:R-:W0:Y:S07]  /*0010*/  LDCU UR10, c[0x0][0x3f0] ;  /* 0x00007e00ff0a77ac */ /* 0x000e2e0008000800 */
[----:B------:R-:W1:Y:S01]  /*0020*/  S2UR UR8, SR_CTAID.X ;  /* 0x00000000000879c3 */ /* 0x000e620000002500 */
[----:B------:R-:W2:Y:S01]  /*0030*/  LDCU UR6, c[0x0][0x3e0] ;  /* 0x00007c00ff0677ac */ /* 0x000ea20008000800 */
[----:B------:R-:W-:Y:S01]  /*0040*/  UMOV UR4, URZ ;  /* 0x000000ff00047c82 */ /* 0x000fe20008000000 */
[----:B0-----:R-:W0:Y:S01]  /*0050*/  I2F.U32.RP R0, UR10 ;  /* 0x0000000a00007d06 */ /* 0x001e220008209000 */
[----:B------:R-:W-:-:S07]  /*0060*/  UISETP.NE.U32.AND UP2, UPT, UR10, URZ, UPT ;  /* 0x000000ff0a00728c */ /* 0x000fce000bf45070 */
[----:B--2---:R-:W2:Y:S08]  /*0070*/  I2F.U32.RP R3, UR6 ;  /* 0x0000000600037d06 */ /* 0x004eb00008209000 */
[----:B0-----:R-:W0:Y:S08]  /*0080*/  MUFU.RCP R0, R0 ;  /* 0x0000000000007308 */ /* 0x001e300000001000 */
[----:B--2---:R-:W2:Y:S01]  /*0090*/  MUFU.RCP R3, R3 ;  /* 0x0000000300037308 */ /* 0x004ea20000001000 */
[----:B0-----:R-:W-:-:S07]  /*00a0*/  IADD3 R2, PT, PT, R0, 0xffffffe, RZ ;  /* 0x0ffffffe00027810 */ /* 0x001fce0007ffe0ff */
[----:B------:R-:W0:Y:S01]  /*00b0*/  F2I.FTZ.U32.TRUNC.NTZ R2, R2 ;  /* 0x0000000200027305 */ /* 0x000e22000021f000 */
[----:B--2---:R-:W-:-:S07]  /*00c0*/  IADD3 R0, PT, PT, R3, 0xffffffe, RZ ;  /* 0x0ffffffe03007810 */ /* 0x004fce0007ffe0ff */
[----:B------:R-:W2:Y:S01]  /*00d0*/  F2I.FTZ.U32.TRUNC.NTZ R0, R0 ;  /* 0x0000000000007305 */ /* 0x000ea2000021f000 */
[----:B0-----:R-:W-:-:S13]  /*00e0*/  R2UR UR5, R2 ;  /* 0x00000000020572ca */ /* 0x001fda00000e0000 */
[----:B------:R-:W-:-:S04]  /*00f0*/  UIADD3 UR7, UPT, UPT, URZ, -UR5, URZ ;  /* 0x80000005ff077290 */ /* 0x000fc8000fffe0ff */
[----:B------:R-:W-:-:S04]  /*0100*/  UIMAD UR7, UR7, UR10, URZ ;  /* 0x0000000a070772a4 */ /* 0x000fc8000f8e02ff */
[----:B------:R-:W-:-:S04]  /*0110*/  UIMAD.WIDE.U32 UR4, UR5, UR7, UR4 ;  /* 0x00000007050472a5 */ /* 0x000fc8000f8e0004 */
[----:B-1----:R-:W-:-:S07]  /*0120*/  UIMAD.WIDE.U32 UR4, UR5, UR8, URZ ;  /* 0x00000008050472a5 */ /* 0x002fce000f8e00ff */
[----:B------:R-:W-:Y:S01]  /*0130*/  UMOV UR9, UR5 ;  /* 0x0000000500097c82 */ /* 0x000fe20008000000 */
[----:B--2---:R-:W-:Y:S01]  /*0140*/  R2UR UR5, R0 ;  /* 0x00000000000572ca */ /* 0x004fe200000e0000 */
[----:B------:R-:W-:-:S04]  /*0150*/  UIADD3 UR4, UPT, UPT, -UR9, URZ, URZ ;  /* 0x000000ff09047290 */ /* 0x000fc8000fffe1ff */
[----:B------:R-:W-:-:S04]  /*0160*/  UIMAD UR4, UR10, UR4, UR8 ;  /* 0x000000040a0472a4 */ /* 0x000fc8000f8e0208 */
[----:B------:R-:W-:-:S04]  /*0170*/  UISETP.GE.U32.AND UP0, UPT, UR4, UR10, UPT ;  /* 0x0000000a0400728c */ /* 0x000fc8000bf06070 */
[----:B------:R-:W-:-:S04]  /*0180*/  UIADD3 UR7, UPT, UPT, URZ, -UR5, URZ ;  /* 0x80000005ff077290 */ /* 0x000fc8000fffe0ff */
[----:B------:R-:W-:-:S03]  /*0190*/  UIMAD UR7, UR7, UR6, URZ ;  /* 0x00000006070772a4 */ /* 0x000fc6000f8e02ff */
[----:B------:R-:W-:Y:S02]  /*01a0*/  @UP0 UIADD3 UR4, UPT, UPT, UR4, -UR10, URZ ;  /* 0x8000000a04040290 */ /* 0x000fe4000fffe0ff */
[----:B------:R-:W-:Y:S02]  /*01b0*/  @UP0 UIADD3 UR9, UPT, UPT, UR9, 0x1, URZ ;  /* 0x0000000109090890 */ /* 0x000fe4000fffe0ff */
[----:B------:R-:W-:-:S03]  /*01c0*/  UISETP.GE.U32.AND UP1, UPT, UR4, UR10, UPT ;  /* 0x0000000a0400728c */ /* 0x000fc6000bf26070 */
[----:B------:R-:W-:Y:S02]  /*01d0*/  UMOV UR4, URZ ;  /* 0x000000ff00047c82 */ /* 0x000fe40008000000 */
[----:B------:R-:W-:-:S06]  /*01e0*/  UIMAD.WIDE.U32 UR4, UR5, UR7, UR4 ;  /* 0x00000007050472a5 */ /* 0x000fcc000f8e0004 */
[----:B------:R-:W-:Y:S02]  /*01f0*/  @UP1 UIADD3 UR9, UPT, UPT, UR9, 0x1, URZ ;  /* 0x0000000109091890 */ /* 0x000fe4000fffe0ff */
[----:B------:R-:W-:Y:S02]  /*0200*/  @!UP2 ULOP3.LUT UR9, URZ, UR10, URZ, 0x33, !UPT ;  /* 0x0000000aff09a292 */ /* 0x000fe4000f8e33ff */
[----:B------:R-:W-:Y:S02]  /*0210*/  UISETP.NE.U32.AND UP2, UPT, UR6, URZ, UPT ;  /* 0x000000ff0600728c */ /* 0x000fe4000bf45070 */
[----:B------:R-:W-:-:S07]  /*0220*/  UIMAD.WIDE.U32 UR4, UR5, UR9, URZ ;  /* 0x00000009050472a5 */ /* 0x000fce000f8e00ff */
[----:B------:R-:W-:Y:S02]  /*0230*/  UMOV UR7, UR5 ;  /* 0x0000000500077c82 */ /* 0x000fe40008000000 */
[----:B------:R-:W-:-:S04]  /*0240*/  UIADD3 UR4, UPT, UPT, -UR7, URZ, URZ ;  /* 0x000000ff07047290 */ /* 0x000fc8000fffe1ff */
[----:B------:R-:W-:-:S04]  /*0250*/  UIMAD UR4, UR6, UR4, UR9 ;  /* 0x00000004060472a4 */ /* 0x000fc8000f8e0209 */
[----:B------:R-:W-:-:S11]  /*0260*/  UISETP.GE.U32.AND UP0, UPT, UR4, UR6, UPT ;  /* 0x000000060400728c */ /* 0x000fd6000bf06070 */
[----:B------:R-:W-:Y:S02]  /*0270*/  @UP0 UIADD3 UR4, UPT, UPT, UR4, -UR6, URZ ;  /* 0x8000000604040290 */ /* 0x000fe4000fffe0ff */
[----:B------:R-:W-:Y:S02]  /*0280*/  @UP0 UIADD3 UR7, UPT, UPT, UR7, 0x1, URZ ;  /* 0x0000000107070890 */ /* 0x000fe4000fffe0ff */
[----:B------:R-:W-:-:S07]  /*0290*/  UISETP.GE.U32.AND UP1, UPT, UR4, UR6, UPT ;  /* 0x000000060400728c */ /* 0x000fce000bf26070 */
[----:B------:R-:W0:Y:S04]  /*02a0*/  LDCU UR4, c[0x0][0x3d8] ;  /* 0x00007b00ff0477ac */ /* 0x000e280008000800 */
[----:B------:R-:W-:Y:S02]  /*02b0*/  @UP1 UIADD3 UR7, UPT, UPT, UR7, 0x1, URZ ;  /* 0x0000000107071890 */ /* 0x000fe4000fffe0ff */
[----:B------:R-:W-:-:S04]  /*02c0*/  @!UP2 ULOP3.LUT UR7, URZ, UR6, URZ, 0x33, !UPT ;  /* 0x00000006ff07a292 */ /* 0x000fc8000f8e33ff */
[----:B0-----:R-:W-:-:S06]  /*02d0*/  UISETP.GE.U32.AND UP0, UPT, UR7, UR4, UPT ;  /* 0x000000040700728c */ /* 0x001fcc000bf06070 */
[----:B------:R-:W-:-:S13]  /*02e0*/  PLOP3.LUT P0, PT, PT, PT, UP0, 0x80, 0x8 ;  /* 0x000000000008781c */ /* 0x000fda0003f0f008 */
[----:B------:R-:W-:Y:S05]  /*02f0*/  @P0 EXIT ;  /* 0x000000000000094d */ /* 0x000fea0003800000 */
[----:B------:R-:W0:Y:S01]  /*0300*/  S2R R0, SR_TID.X ;  /* 0x0000000000007919 */ /* 0x000e220000002100 */
[----:B------:R-:W-:Y:S01]  /*0310*/  UIADD3 UR4, UPT, UPT, -UR9, URZ, URZ ;  /* 0x000000ff09047290 */ /* 0x000fe2000fffe1ff */
[----:B------:R-:W-:Y:S01]  /*0320*/  PLOP3.LUT P2, PT, PT, PT, PT, 0x8, 0x80 ;  /* 0x000000000080781c */ /* 0x000fe20003f4e170 */
[----:B------:R-:W1:Y:S01]  /*0330*/  LDCU UR5, c[0x0][0x3e4] ;  /* 0x00007c80ff0577ac */ /* 0x000e620008000800 */
[----:B------:R-:W-:Y:S01]  /*0340*/  PLOP3.LUT P1, PT, PT, PT, PT, 0x8, 0x80 ;  /* 0x000000000080781c */ /* 0x000fe20003f2e170 */
[----:B------:R-:W-:Y:S01]  /*0350*/  BSSY.RECONVERGENT B0, `(.L_x_6) ;  /* 0x0000073000007945 */ /* 0x000fe20003800200 */
[----:B------:R-:W-:Y:S01]  /*0360*/  P2R R34, PR, RZ, 0x4 ;  /* 0x00000004ff227803 */ /* 0x000fe20000000000 */
[----:B------:R-:W-:Y:S01]  /*0370*/  UIMAD UR8, UR10, UR4, UR8 ;  /* 0x000000040a0872a4 */ /* 0x000fe2000f8e0208 */
[----:B------:R-:W-:Y:S01]  /*0380*/  PLOP3.LUT P0, PT, PT, PT, PT, 0x8, 0x80 ;  /* 0x000000000080781c */ /* 0x000fe20003f0e170 */
[----:B------:R-:W1:Y:S01]  /*0390*/  LDCU UR10, c[0x0][0x3ec] ;  /* 0x00007d80ff0a77ac */ /* 0x000e620008000800 */
[----:B------:R-:W-:-:S02]  /*03a0*/  P2R R35, PR, RZ, 0x2 ;  /* 0x00000002ff237803 */ /* 0x000fc40000000000 */
[----:B------:R-:W-:Y:S01]  /*03b0*/  P2R R31, PR, RZ, 0x1 ;  /* 0x00000001ff1f7803 */ /* 0x000fe20000000000 */
[----:B------:R-:W2:Y:S01]  /*03c0*/  LDCU UR13, c[0x0][0x3dc] ;  /* 0x00007b80ff0d77ac */ /* 0x000ea20008000800 */
[----:B------:R-:W-:Y:S02]  /*03d0*/  PLOP3.LUT P1, PT, PT, PT, PT, 0x8, 0x80 ;  /* 0x000000000080781c */ /* 0x000fe40003f2e170 */
[----:B------:R-:W-:Y:S01]  /*03e0*/  PLOP3.LUT P0, PT, PT, PT, PT, 0x8, 0x80 ;  /* 0x000000000080781c */ /* 0x000fe20003f0e170 */
[----:B------:R-:W-:Y:S01]  /*03f0*/  USHF.L.U32 UR11, UR8, 0x7, URZ ;  /* 0x00000007080b7899 */ /* 0x000fe200080006ff */
[----:B------:R-:W-:Y:S01]  /*0400*/  P2R R32, PR, RZ, 0x2 ;  /* 0x00000002ff207803 */ /* 0x000fe20000000000 */
[----:B------:R-:W-:Y:S01]  /*0410*/  UIADD3 UR4, UPT, UPT, -UR7, URZ, URZ ;  /* 0x000000ff07047290 */ /* 0x000fe2000fffe1ff */
[----:B------:R-:W-:Y:S02]  /*0420*/  P2R R33, PR, RZ, 0x1 ;  /* 0x00000001ff217803 */ /* 0x000fe40000000000 */
[----:B------:R-:W-:Y:S01]  /*0430*/  PLOP3.LUT P1, PT, PT, PT, PT, 0x8, 0x80 ;  /* 0x000000000080781c */ /* 0x000fe20003f2e170 */
[----:B------:R-:W-:Y:S01]  /*0440*/  UIMAD UR9, UR6, UR4, UR9 ;  /* 0x00000004060972a4 */ /* 0x000fe2000f8e0209 */
[----:B------:R-:W-:-:S02]  /*0450*/  MOV R3, UR11 ;  /* 0x0000000b00037c02 */ /* 0x000fc40008000f00 */
[----:B------:R-:W-:Y:S01]  /*0460*/  PLOP3.LUT P0, PT, PT, PT, PT, 0x8, 0x80 ;  /* 0x000000000080781c */ /* 0x000fe20003f0e170 */
[----:B-1----:R-:W-:Y:S01]  /*0470*/  UIMAD UR10, UR10, UR5, URZ ;  /* 0x000000050a0a72a4 */ /* 0x002fe2000f8e02ff */
[----:B--2---:R-:W-:-:S05]  /*0480*/  MOV R2, UR13 ;  /* 0x0000000d00027c02 */ /* 0x004fca0008000f00 */
[----:B0-----:R-:W-:Y:S02]  /*0490*/  ISETP.GE.U32.AND P2, PT, R0, UR10, PT ;  /* 0x0000000a00007c0c */ /* 0x001fe4000bf46070 */
[----:B------:R-:W-:-:S04]  /*04a0*/  VIADDMNMX.U32 R2, R3, 0x80, R2, PT ;  /* 0x0000008003027846 */ /* 0x000fc80003800002 */
[----:B------:R-:W-:-:S07]  /*04b0*/  R2UR UR15, R2 ;  /* 0x00000000020f72ca */ /* 0x000fce00000e0000 */
[----:B------:R-:W-:Y:S08]  /*04c0*/  @P2 BRA `(.L_x_7) ;  /* 0x00000004006c2947 */ /* 0x000ff00003800000 */
[----:B------:R-:W-:Y:S02]  /*04d0*/  PLOP3.LUT P2, PT, PT, PT, PT, 0x80, 0x8 ;  /* 0x000000000008781c */ /* 0x000fe40003f4f070 */
[----:B------:R-:W-:Y:S02]  /*04e0*/  IADD3 R2, PT, PT, R0, 0x100, RZ ;  /* 0x0000010000027810 */ /* 0x000fe40007ffe0ff */
[----:B------:R-:W-:Y:S02]  /*04f0*/  P2R R31, PR, RZ, 0x4 ;  /* 0x00000004ff1f7803 */ /* 0x000fe40000000000 */
[----:B------:R-:W-:Y:S02]  /*0500*/  PLOP3.LUT P2, PT, PT, PT, PT, 0x8, 0x80 ;  /* 0x000000000080781c */ /* 0x000fe40003f4e170 */
[----:B------:R-:W-:Y:S02]  /*0510*/  PLOP3.LUT P1, PT, PT, PT, PT, 0x8, 0x80 ;  /* 0x000000000080781c */ /* 0x000fe40003f2e170 */
[----:B------:R-:W-:-:S02]  /*0520*/  P2R R34, PR, RZ, 0x4 ;  /* 0x00000004ff227803 */ /* 0x000fc40000000000 */
[----:B------:R-:W-:Y:S02]  /*0530*/  ISETP.GE.U32.AND P2, PT, R2, UR10, PT ;  /* 0x0000000a02007c0c */ /* 0x000fe4000bf46070 */
[----:B------:R-:W-:Y:S02]  /*0540*/  PLOP3.LUT P0, PT, PT, PT, PT, 0x8, 0x80 ;  /* 0x000000000080781c */ /* 0x000fe40003f0e170 */
[----:B------:R-:W-:Y:S02]  /*0550*/  P2R R32, PR, RZ, 0x2 ;  /* 0x00000002ff207803 */ /* 0x000fe40000000000 */
[----:B------:R-:W-:Y:S02]  /*0560*/  P2R R33, PR, RZ, 0x1 ;  /* 0x00000001ff217803 */ /* 0x000fe40000000000 */
[----:B------:R-:W-:Y:S02]  /*0570*/  PLOP3.LUT P1, PT, PT, PT, PT, 0x8, 0x80 ;  /* 0x000000000080781c */ /* 0x000fe40003f2e170 */
[----:B------:R-:W-:-:S03]  /*0580*/  PLOP3.LUT P0, PT, PT, PT, PT, 0x8, 0x80 ;  /* 0x000000000080781c */ /* 0x000fc60003f0e170 */
[----:B------:R-:W-:Y:S10]  /*0590*/  @P2 BRA `(.L_x_7) ;  /* 0x0000000400382947 */ /* 0x000ff40003800000 */
        /* <DEDUP_REMOVED lines=27> */
[----:B------:R-:W-:Y:S02]  /*0750*/  LOP3.LUT R5, R0, 0x400, RZ, 0xfc, !PT ;  /* 0x0000040000057812 */ /* 0x000fe400078efcff */
        /* <DEDUP_REMOVED lines=11> */
[----:B------:R-:W-:Y:S01]  /*0810*/  PLOP3.LUT P2, PT, PT, PT, PT, 0x8, 0x80 ;  /* 0x000000000080781c */ /* 0x000fe20003f4e170 */
[----:B------:R-:W-:Y:S01]  /*0820*/  VIADD R6, R0, 0x500 ;  /* 0x0000050000067836 */ /* 0x000fe20000000000 */
[----:B------:R-:W-:Y:S02]  /*0830*/  PLOP3.LUT P0, PT, PT, PT, PT, 0x8, 0x80 ;  /* 0x000000000080781c */ /* 0x000fe40003f0e170 */
[----:B------:R-:W-:Y:S02]  /*0840*/  P2R R31, PR, RZ, 0x4 ;  /* 0x00000004ff1f7803 */ /* 0x000fe40000000000 */
[----:B------:R-:W-:Y:S02]  /*0850*/  PLOP3.LUT P2, PT, PT, PT, PT, 0x8, 0x80 ;  /* 0x000000000080781c */ /* 0x000fe40003f4e170 */
[----:B------:R-:W-:Y:S02]  /*0860*/  PLOP3.LUT P3, PT, PT, PT, PT, 0x8, 0x80 ;  /* 0x000000000080781c */ /* 0x000fe40003f6e170 */
[----:B------:R-:W-:-:S02]  /*0870*/  P2R R33, PR, RZ, 0x4 ;  /* 0x00000004ff217803 */ /* 0x000fc40000000000 */
[----:B------:R-:W-:Y:S02]  /*0880*/  ISETP.GE.U32.AND P2, PT, R6, UR10, PT ;  /* 0x0000000a06007c0c */ /* 0x000fe4000bf46070 */
[----:B------:R-:W-:Y:S02]  /*0890*/  P2R R32, PR, RZ, 0x1 ;  /* 0x00000001ff207803 */ /* 0x000fe40000000000 */
[----:B------:R-:W-:Y:S02]  /*08a0*/  PLOP3.LUT P1, PT, PT, PT, PT, 0x80, 0x8 ;  /* 0x000000000008781c */ /* 0x000fe40003f2f070 */
[----:B------:R-:W-:Y:S02]  /*08b0*/  PLOP3.LUT P0, PT, PT, PT, PT, 0x8, 0x80 ;  /* 0x000000000080781c */ /* 0x000fe40003f0e170 */
[----:B------:R-:W-:-:S05]  /*08c0*/  P2R R34, PR, RZ, 0x8 ;  /* 0x00000008ff227803 */ /* 0x000fca0000000000 */
[----:B------:R-:W-:Y:S06]  /*08d0*/  @P2 BRA `(.L_x_7) ;  /* 0x0000000000682947 */ /* 0x000fec0003800000 */
        /* <DEDUP_REMOVED lines=9> */
[----:B------:R-:W-:Y:S02]  /*0970*/  PLOP3.LUT P0, PT, PT, PT, PT, 0x80, 0x8 ;  /* 0x000000000008781c */ /* 0x000fe40003f0f070 */
[----:B------:R-:W-:Y:S02]  /*0980*/  PLOP3.LUT P1, PT, PT, PT, PT, 0x8, 0x80 ;  /* 0x000000000080781c */ /* 0x000fe40003f2e170 */
[----:B------:R-:W-:-:S03]  /*0990*/  P2R R34, PR, RZ, 0x8 ;  /* 0x00000008ff227803 */ /* 0x000fc60000000000 */
[----:B------:R-:W-:Y:S08]  /*09a0*/  @P2 BRA `(.L_x_7) ;  /* 0x0000000000342947 */ /* 0x000ff00003800000 */
[----:B------:R-:W-:Y:S02]  /*09b0*/  PLOP3.LUT P2, PT, PT, PT, PT, 0x8, 0x80 ;  /* 0x000000000080781c */ /* 0x000fe40003f4e170 */
[----:B------:R-:W-:Y:S02]  /*09c0*/  IADD3 R8, PT, PT, R0, 0x700, RZ ;  /* 0x0000070000087810 */ /* 0x000fe40007ffe0ff */
[----:B------:R-:W-:Y:S02]  /*09d0*/  P2R R31, PR, RZ, 0x4 ;  /* 0x00000004ff1f7803 */ /* 0x000fe40000000000 */
[----:B------:R-:W-:Y:S02]  /*09e0*/  PLOP3.LUT P2, PT, PT, PT, PT, 0x8, 0x80 ;  /* 0x000000000080781c */ /* 0x000fe40003f4e170 */
[----:B------:R-:W-:Y:S02]  /*09f0*/  PLOP3.LUT P1, PT, PT, PT, PT, 0x8, 0x80 ;  /* 0x000000000080781c */ /* 0x000fe40003f2e170 */
[----:B------:R-:W-:-:S02]  /*0a00*/  PLOP3.LUT P0, PT, PT, PT, PT, 0x8, 0x80 ;  /* 0x000000000080781c */ /* 0x000fc40003f0e170 */
[----:B------:R-:W-:Y:S02]  /*0a10*/  P2R R34, PR, RZ, 0x4 ;  /* 0x00000004ff227803 */ /* 0x000fe40000000000 */
[----:B------:R-:W-:Y:S02]  /*0a20*/  ISETP.GE.U32.AND P2, PT, R8, UR10, PT ;  /* 0x0000000a08007c0c */ /* 0x000fe4000bf46070 */
[----:B------:R-:W-:Y:S02]  /*0a30*/  P2R R32, PR, RZ, 0x2 ;  /* 0x00000002ff207803 */ /* 0x000fe40000000000 */
[----:B------:R-:W-:Y:S02]  /*0a40*/  P2R R33, PR, RZ, 0x1 ;  /* 0x00000001ff217803 */ /* 0x000fe40000000000 */
[----:B------:R-:W-:Y:S02]  /*0a50*/  PLOP3.LUT P1, PT, PT, PT, PT, 0x8, 0x80 ;  /* 0x000000000080781c */ /* 0x000fe40003f2e170 */
[----:B------:R-:W-:-:S02]  /*0a60*/  PLOP3.LUT P0, PT, PT, PT, PT, 0x8, 0x80 ;  /* 0x000000000080781c */ /* 0x000fc40003f0e170 */
[----:B------:R-:W-:-:S11]  /*0a70*/  P2R R35, PR, RZ, 0x4 ;  /* 0x00000004ff237803 */ /* 0x000fd60000000000 */
.L_x_7:
[----:B------:R-:W-:Y:S05]  /*0a80*/  BSYNC.RECONVERGENT B0 ;  /* 0x0000000000007941 */ /* 0x000fea0003800200 */
.L_x_6:
[----:B------:R-:W-:Y:S01]  /*0a90*/  UISETP.GE.U32.AND UP0, UPT, UR11, UR15, UPT ;  /* 0x0000000f0b00728c */ /* 0x000fe2000bf06070 */
[----:B------:R-:W-:Y:S01]  /*0aa0*/  HFMA2 R9, -RZ, RZ, 0, 0 ;  /* 0x00000000ff097431 */ /* 0x000fe200000001ff */
[----:B------:R-:W-:Y:S02]  /*0ab0*/  CS2R R10, SRZ ;  /* 0x00000000000a7805 */ /* 0x000fe4000001ff00 */
[----:B------:R-:W-:Y:S02]  /*0ac0*/  CS2R R12, SRZ ;  /* 0x00000000000c7805 */ /* 0x000fe4000001ff00 */
[----:B------:R-:W-:Y:S02]  /*0ad0*/  CS2R R14, SRZ ;  /* 0x00000000000e7805 */ /* 0x000fe4000001ff00 */
[----:B------:R-:W-:Y:S02]  /*0ae0*/  CS2R R16, SRZ ;  /* 0x0000000000107805 */ /* 0x000fe4000001ff00 */
[----:B------:R-:W-:-:S02]  /*0af0*/  CS2R R18, SRZ ;  /* 0x0000000000127805 */ /* 0x000fc4000001ff00 */
[----:B------:R-:W-:Y:S02]  /*0b00*/  CS2R R20, SRZ ;  /* 0x0000000000147805 */ /* 0x000fe4000001ff00 */
[----:B------:R-:W-:Y:S02]  /*0b10*/  CS2R R22, SRZ ;  /* 0x0000000000167805 */ /* 0x000fe4000001ff00 */
[----:B------:R-:W-:Y:S01]  /*0b20*/  MOV R30, RZ ;  /* 0x000000ff001e7202 */ /* 0x000fe20000000f00 */
[----:B------:R-:W0:Y:S01]  /*0b30*/  LDCU.64 UR16, c[0x0][0x358] ;  /* 0x00006b00ff1077ac */ /* 0x000e220008000a00 */
[----:B------:R-:W-:Y:S05]  /*0b40*/  BRA.U UP0, `(.L_x_8) ;  /* 0x0000002100087547 */ /* 0x000fea000b800000 */
[----:B------:R-:W1:Y:S01]  /*0b50*/  LDCU.64 UR4, c[0x0][0x3a8] ;  /* 0x00007500ff0477ac */ /* 0x000e620008000a00 */
[----:B------:R-:W2:Y:S01]  /*0b60*/  LDCU UR14, c[0x0][0x3e8] ;  /* 0x00007d00ff0e77ac */ /* 0x000ea20008000800 */
[----:B------:R-:W3:Y:S01]  /*0b70*/  LDCU UR22, c[0x0][0x3e0] ;  /* 0x00007c00ff1677ac */ /* 0x000ee20008000800 */
[----:B------:R-:W4:Y:S01]  /*0b80*/  LDCU.64 UR20, c[0x0][0x388] ;  /* 0x00007100ff1477ac */ /* 0x000f220008000a00 */
[----:B-1----:R-:W-:-:S04]  /*0b90*/  UISETP.NE.U32.AND UP0, UPT, UR4, URZ, UPT ;  /* 0x000000ff0400728c */ /* 0x002fc8000bf05070 */
[----:B------:R-:W-:-:S06]  /*0ba0*/  UISETP.NE.AND.EX UP0, UPT, UR5, URZ, UPT, UP0 ;  /* 0x000000ff0500728c */ /* 0x000fcc000bf05300 */
[----:B------:R-:W-:-:S05]  /*0bb0*/  PLOP3.LUT P2, PT, PT, PT, UP0, 0x80, 0x8 ;  /* 0x000000000008781c */ /* 0x000fca0003f4f008 */
[----:B------:R-:W1:Y:S02]  /*0bc0*/  @UP0 LDCU.64 UR4, c[0x0][0x3a8] ;  /* 0x00007500ff0407ac */ /* 0x000e640008000a00 */
[----:B-1----:R-:W-:-:S06]  /*0bd0*/  @UP0 UIMAD.WIDE.U32 UR4, UR9, 0x4, UR4 ;  /* 0x00000004090408a5 */ /* 0x002fcc000f8e0004 */
[----:B------:R-:W-:Y:S02]  /*0be0*/  MOV R26, UR4 ;  /* 0x00000004001a7c02 */ /* 0x000fe40008000f00 */
[----:B------:R-:W-:Y:S01]  /*0bf0*/  MOV R27, UR5 ;  /* 0x00000005001b7c02 */ /* 0x000fe20008000f00 */
[----:B--2---:R-:W1:Y:S02]  /*0c00*/  I2F.U32.RP R9, UR14 ;  /* 0x0000000e00097d06 */ /* 0x004e640008209000 */
[----:B------:R-:W2:Y:S02]  /*0c10*/  LDCU.64 UR4, c[0x0][0x390] ;  /* 0x00007200ff0477ac */ /* 0x000ea40008000a00 */
[----:B0-----:R-:W5:Y:S04]  /*0c20*/  @P2 LDG.E.CONSTANT R38, desc[UR16][R26.64] ;  /* 0x000000101a262981 */ /* 0x001f68000c1e9900 */
[----:B-1----:R-:W0:Y:S01]  /*0c30*/  MUFU.RCP R9, R9 ;  /* 0x0000000900097308 */ /* 0x002e220000001000 */
[----:B--2---:R-:W-:-:S06]  /*0c40*/  UIMAD.WIDE.U32 UR4, UR9, 0x4, UR4 ;  /* 0x00000004090478a5 */ /* 0x004fcc000f8e0004 */
[----:B------:R-:W-:Y:S01]  /*0c50*/  IMAD.U32 R25, RZ, RZ, UR5 ;  /* 0x00000005ff197e24 */ /* 0x000fe2000f8e00ff */
[----:B------:R-:W-:Y:S02]  /*0c60*/  MOV R24, UR4 ;  /* 0x0000000400187c02 */ /* 0x000fe40008000f00 */
[----:B0-----:R-:W-:Y:S01]  /*0c70*/  IADD3 R28, PT, PT, R9, 0xffffffe, RZ ;  /* 0x0ffffffe091c7810 */ /* 0x001fe20007ffe0ff */
[----:B------:R-:W-:Y:S01]  /*0c80*/  UMOV UR4, URZ ;  /* 0x000000ff00047c82 */ /* 0x000fe20008000000 */
[----:B------:R-:W-:Y:S01]  /*0c90*/  UISETP.NE.U32.AND UP3, UPT, UR14, URZ, UPT ;  /* 0x000000ff0e00728c */ /* 0x000fe2000bf65070 */
[----:B------:R0:W5:Y:S03]  /*0ca0*/  LDG.E.CONSTANT R39, desc[UR16][R24.64] ;  /* 0x0000001018277981 */ /* 0x000166000c1e9900 */
[----:B------:R-:W1:Y:S02]  /*0cb0*/  F2I.FTZ.U32.TRUNC.NTZ R28, R28 ;  /* 0x0000001c001c7305 */ /* 0x000e64000021f000 */
[----:B-1----:R-:W-:-:S13]  /*0cc0*/  R2UR UR5, R28 ;  /* 0x000000001c0572ca */ /* 0x002fda00000e0000 */
[----:B------:R-:W-:-:S04]  /*0cd0*/  UIADD3 UR12, UPT, UPT, URZ, -UR5, URZ ;  /* 0x80000005ff0c7290 */ /* 0x000fc8000fffe0ff */
[----:B------:R-:W-:-:S04]  /*0ce0*/  UIMAD UR12, UR12, UR14, URZ ;  /* 0x0000000e0c0c72a4 */ /* 0x000fc8000f8e02ff */
[----:B------:R-:W-:-:S04]  /*0cf0*/  UIMAD.WIDE.U32 UR4, UR5, UR12, UR4 ;  /* 0x0000000c050472a5 */ /* 0x000fc8000f8e0004 */
[----:B------:R-:W-:-:S07]  /*0d00*/  UIMAD.WIDE.U32 UR4, UR5, UR6, URZ ;  /* 0x00000006050472a5 */ /* 0x000fce000f8e00ff */
[----:B------:R-:W-:Y:S02]  /*0d10*/  UMOV UR12, UR5 ;  /* 0x00000005000c7c82 */ /* 0x000fe40008000000 */
[----:B------:R-:W-:-:S04]  /*0d20*/  UIADD3 UR4, UPT, UPT, -UR12, URZ, URZ ;  /* 0x000000ff0c047290 */ /* 0x000fc8000fffe1ff */
[----:B------:R-:W-:-:S04]  /*0d30*/  UIMAD UR4, UR14, UR4, UR6 ;  /* 0x000000040e0472a4 */ /* 0x000fc8000f8e0206 */
[----:B------:R-:W-:-:S11]  /*0d40*/  UISETP.GE.U32.AND UP1, UPT, UR4, UR14, UPT ;  /* 0x0000000e0400728c */ /* 0x000fd6000bf26070 */
[----:B------:R-:W-:Y:S02]  /*0d50*/  @UP1 UIADD3 UR4, UPT, UPT, UR4, -UR14, URZ ;  /* 0x8000000e04041290 */ /* 0x000fe4000fffe0ff */
[----:B------:R-:W-:Y:S02]  /*0d60*/  @UP1 UIADD3 UR12, UPT, UPT, UR12, 0x1, URZ ;  /* 0x000000010c0c1890 */ /* 0x000fe4000fffe0ff */
[----:B------:R-:W-:-:S11]  /*0d70*/  UISETP.GE.U32.AND UP2, UPT, UR4, UR14, UPT ;  /* 0x0000000e0400728c */ /* 0x000fd6000bf46070 */
[----:B------:R-:W-:Y:S02]  /*0d80*/  @UP2 UIADD3 UR12, UPT, UPT, UR12, 0x1, URZ ;  /* 0x000000010c0c2890 */ /* 0x000fe4000fffe0ff */
[----:B------:R-:W-:-:S04]  /*0d90*/  @!UP3 ULOP3.LUT UR12, URZ, UR14, URZ, 0x33, !UPT ;  /* 0x0000000eff0cb292 */ /* 0x000fc8000f8e33ff */
[----:B------:R-:W-:-:S05]  /*0da0*/  UISETP.NE.U32.AND UP3, UPT, UR12, URZ, UPT ;  /* 0x000000ff0c00728c */ /* 0x000fca000bf65070 */
[----:B------:R-:W1:Y:S08]  /*0db0*/  I2F.U32.RP R9, UR12 ;  /* 0x0000000c00097d06 */ /* 0x000e700008209000 */
[----:B-1----:R-:W0:Y:S02]  /*0dc0*/  MUFU.RCP R9, R9 ;  /* 0x0000000900097308 */ /* 0x002e240000001000 */
[----:B0-----:R-:W-:-:S02]  /*0dd0*/  IADD3 R24, PT, PT, R9, 0xffffffe, RZ ;  /* 0x0ffffffe09187810 */ /* 0x001fc40007ffe0ff */
[----:B------:R-:W-:-:S04]  /*0de0*/  MOV R9, RZ ;  /* 0x000000ff00097202 */ /* 0x000fc80000000f00 */
[----:B------:R-:W0:Y:S02]  /*0df0*/  F2I.FTZ.U32.TRUNC.NTZ R24, R24 ;  /* 0x0000001800187305 */ /* 0x000e24000021f000 */
[----:B0-----:R-:W-:-:S13]  /*0e00*/  R2UR UR5, R24 ;  /* 0x00000000180572ca */ /* 0x001fda00000e0000 */
[----:B------:R-:W-:-:S04]  /*0e10*/  UIMAD UR4, UR12, UR5, URZ ;  /* 0x000000050c0472a4 */ /* 0x000fc8000f8e02ff */
[----:B------:R-:W-:-:S03]  /*0e20*/  UIADD3 UR14, UPT, UPT, -UR4, URZ, URZ ;  /* 0x000000ff040e7290 */ /* 0x000fc6000fffe1ff */
[----:B------:R-:W-:Y:S02]  /*0e30*/  UMOV UR4, URZ ;  /* 0x000000ff00047c82 */ /* 0x000fe40008000000 */
[----:B------:R-:W-:-:S04]  /*0e40*/  UIMAD.WIDE.U32 UR4, UR5, UR14, UR4 ;  /* 0x0000000e050472a5 */ /* 0x000fc8000f8e0004 */
[----:B------:R-:W-:-:S04]  /*0e50*/  UIMAD.WIDE.U32 UR4, UR5, UR9, URZ ;  /* 0x00000009050472a5 */ /* 0x000fc8000f8e00ff */
[----:B------:R-:W-:-:S04]  /*0e60*/  UIADD3 UR4, UPT, UPT, -UR5, URZ, URZ ;  /* 0x000000ff05047290 */ /* 0x000fc8000fffe1ff */
[----:B------:R-:W-:-:S04]  /*0e70*/  UIMAD UR4, UR12, UR4, UR9 ;  /* 0x000000040c0472a4 */ /* 0x000fc8000f8e0209 */
[----:B------:R-:W-:-:S11]  /*0e80*/  UISETP.GE.U32.AND UP1, UPT, UR4, UR12, UPT ;  /* 0x0000000c0400728c */ /* 0x000fd6000bf26070 */
[----:B------:R-:W-:Y:S02]  /*0e90*/  @UP1 UIADD3 UR4, UPT, UPT, -UR12, UR4, URZ ;  /* 0x000000040c041290 */ /* 0x000fe4000fffe1ff */
[----:B------:R-:W-:Y:S02]  /*0ea0*/  @UP1 UIADD3 UR5, UPT, UPT, UR5, 0x1, URZ ;  /* 0x0000000105051890 */ /* 0x000fe4000fffe0ff */
[----:B------:R-:W-:Y:S02]  /*0eb0*/  UISETP.GE.U32.AND UP2, UPT, UR4, UR12, UPT ;  /* 0x0000000c0400728c */ /* 0x000fe4000bf46070 */
[----:B------:R-:W-:-:S04]  /*0ec0*/  UIMAD UR4, UR7, UR13, URZ ;  /* 0x0000000d070472a4 */ /* 0x000fc8000f8e02ff */
[----:B------:R-:W-:-:S03]  /*0ed0*/  UIMAD UR13, UR4, UR6, UR9 ;  /* 0x00000006040d72a4 */ /* 0x000fc6000f8e0209 */
[----:B------:R-:W-:Y:S02]  /*0ee0*/  UMOV UR6, UR11 ;  /* 0x0000000b00067c82 */ /* 0x000fe40008000000 */
[----:B------:R-:W-:Y:S02]  /*0ef0*/  @UP2 UIADD3 UR5, UPT, UPT, UR5, 0x1, URZ ;  /* 0x0000000105052890 */ /* 0x000fe4000fffe0ff */
[----:B---34-:R-:W-:-:S12]  /*0f00*/  @!UP3 ULOP3.LUT UR5, URZ, UR12, URZ, 0x33, !UPT ;  /* 0x0000000cff05b292 */ /* 0x018fd8000f8e33ff */
.L_x_14:
[----:B------:R-:W-:-:S04]  /*0f10*/  UIMAD UR14, UR6, UR22, UR13 ;  /* 0x00000016060e72a4 */ /* 0x000fc8000f8e020d */
[----:B------:R-:W-:-:S06]  /*0f20*/  UIMAD.WIDE.U32 UR18, UR14, 0x4, UR20 ;  /* 0x000000040e1278a5 */ /* 0x000fcc000f8e0014 */
[----:B------:R-:W-:Y:S02]  /*0f30*/  MOV R24, UR18 ;  /* 0x0000001200187c02 */ /* 0x000fe40008000f00 */
[----:B-1----:R-:W-:-:S05]  /*0f40*/  MOV R25, UR19 ;  /* 0x0000001300197c02 */ /* 0x002fca0008000f00 */
[----:B--2---:R-:W2:Y:S01]  /*0f50*/  LDG.E.CONSTANT R24, desc[UR16][R24.64] ;  /* 0x0000001018187981 */ /* 0x004ea2000c1e9900 */
[----:B------:R-:W-:Y:S02]  /*0f60*/  PLOP3.LUT P2, PT, PT, PT, UP0, 0x80, 0x8 ;  /* 0x000000000008781c */ /* 0x000fe40003f4f008 */
[----:B--2---:R-:W-:-:S13]  /*0f70*/  R2UR UR12, R24 ;  /* 0x00000000180c72ca */ /* 0x004fda00000e0000 */
[----:B-----5:R-:W-:Y:S01]  /*0f80*/  @P2 FADD R26, R38, UR12 ;  /* 0x0000000c261a2e21 */ /* 0x020fe20008000000 */
[----:B------:R-:W-:-:S13]  /*0f90*/  PLOP3.LUT P2, PT, PT, PT, UP0, 0x80, 0x8 ;  /* 0x000000000008781c */ /* 0x000fda0003f4f008 */
[----:B------:R-:W-:Y:S02]  /*0fa0*/  @P2 R2UR UR12, R26 ;  /* 0x000000001a0c22ca */ /* 0x000fe400000e0000 */
[----:B0-----:R-:W0:Y:S11]  /*0fb0*/  LDC R26, c[0x0][0x3f8] ;  /* 0x0000fe00ff1a7b82 */ /* 0x001e360000000800 */
[----:B------:R-:W-:-:S02]  /*0fc0*/  MOV R27, UR12 ;  /* 0x0000000c001b7c02 */ /* 0x000fc40008000f00 */
[----:B------:R-:W-:Y:S02]  /*0fd0*/  MOV R50, UR12 ;  /* 0x0000000c00327c02 */ /* 0x000fe40008000f00 */
[----:B------:R-:W-:-:S04]  /*0fe0*/  FSETP.GT.AND P2, PT, R27, 20, PT ;  /* 0x41a000001b00780b */ /* 0x000fc80003f44000 */
[----:B0-----:R-:W-:-:S13]  /*0ff0*/  ISETP.EQ.OR P2, PT, R26, RZ, P2 ;  /* 0x000000ff1a00720c */ /* 0x001fda0001742670 */
[----:B---34-:R-:W-:Y:S05]  /*1000*/  @P2 BRA `(.L_x_9) ;  /* 0x0000000000ac2947 */ /* 0x018fea0003800000 */
[----:B------:R-:W-:Y:S02]  /*1010*/  IMAD.U32 R24, RZ, RZ, UR12 ;  /* 0x0000000cff187e24 */ /* 0x000fe4000f8e00ff */
[----:B------:R-:W-:-:S03]  /*1020*/  HFMA2 R50, -RZ, RZ, 0, 0 ;  /* 0x00000000ff327431 */ /* 0x000fc600000001ff */
[----:B------:R-:W-:-:S13]  /*1030*/  FSETP.GEU.AND P2, PT, R24, -20, PT ;  /* 0xc1a000001800780b */ /* 0x000fda0003f4e000 */
[----:B------:R-:W-:Y:S05]  /*1040*/  @!P2 BRA `(.L_x_9) ;  /* 0x00000000009ca947 */ /* 0x000fea0003800000 */
[----:B------:R-:W-:Y:S02]  /*1050*/  MOV R24, 0x3bbb989d ;  /* 0x3bbb989d00187802 */ /* 0x000fe40000000f00 */
[----:B------:R-:W-:Y:S02]  /*1060*/  MOV R27, UR12 ;  /* 0x0000000c001b7c02 */ /* 0x000fe40008000f00 */
[----:B------:R-:W-:Y:S02]  /*1070*/  MOV R25, 0x437c0000 ;  /* 0x437c000000197802 */ /* 0x000fe40000000f00 */
[----:B------:R-:W-:Y:S01]  /*1080*/  MOV R26, UR12 ;  /* 0x0000000c001a7c02 */ /* 0x000fe20008000f00 */
[----:B------:R-:W-:Y:S01]  /*1090*/  FFMA.SAT R24, R24, R27, 0.5 ;  /* 0x3f00000018187423 */ /* 0x000fe2000000201b */
[----:B------:R-:W-:Y:S02]  /*10a0*/  MOV R28, UR12 ;  /* 0x0000000c001c7c02 */ /* 0x000fe40008000f00 */
[----:B------:R-:W-:Y:S01]  /*10b0*/  MOV R29, 0x3e055027 ;  /* 0x3e055027001d7802 */ /* 0x000fe20000000f00 */
[----:B------:R-:W-:-:S04]  /*10c0*/  FFMA.RM R24, R24, R25, 12582913 ;  /* 0x4b40000118187423 */ /* 0x000fc80000004019 */
[C---:B------:R-:W-:Y:S01]  /*10d0*/  FADD R25, R24.reuse, -12583039 ;  /* 0xcb40007f18197421 */ /* 0x040fe20000000000 */
[----:B------:R-:W-:-:S03]  /*10e0*/  SHF.L.U32 R24, R24, 0x17, RZ ;  /* 0x0000001718187819 */ /* 0x000fc600000006ff */
[----:B------:R-:W-:-:S04]  /*10f0*/  FFMA R25, R26, 1.4426950216293334961, -R25 ;  /* 0x3fb8aa3b1a197823 */ /* 0x000fc80000000819 */
[----:B------:R-:W-:-:S06]  /*1100*/  FFMA R25, R28, 1.925963033500011079e-08, R25 ;  /* 0x32a570601c197823 */ /* 0x000fcc0000000019 */
[----:B------:R-:W0:Y:S02]  /*1110*/  MUFU.EX2 R25, R25 ;  /* 0x0000001900197308 */ /* 0x000e240000000800 */
[----:B0-----:R-:W-:-:S05]  /*1120*/  FFMA R24, R24, R25, 1 ;  /* 0x3f80000018187423 */ /* 0x001fca0000000019 */
[----:B------:R-:W-:-:S04]  /*1130*/  FSETP.GEU.AND P2, PT, R24, 1.175494350822287508e-38, PT ;  /* 0x008000001800780b */ /* 0x000fc80003f4e000 */
[----:B------:R-:W-:-:S09]  /*1140*/  FSEL R26, RZ, -23, P2 ;  /* 0xc1b80000ff1a7808 */ /* 0x000fd20001000000 */
[----:B------:R-:W-:-:S04]  /*1150*/  @!P2 FMUL R24, R24, 8388608 ;  /* 0x4b0000001818a820 */ /* 0x000fc80000400000 */
[C---:B------:R-:W-:Y:S01]  /*1160*/  VIADD R27, R24.reuse, 0xc0d55555 ;  /* 0xc0d55555181b7836 */ /* 0x040fe20000000000 */
[----:B------:R-:W-:-:S04]  /*1170*/  ISETP.GT.U32.AND P2, PT, R24, 0x7f7fffff, PT ;  /* 0x7f7fffff1800780c */ /* 0x000fc80003f44070 */
[----:B------:R-:W-:-:S04]  /*1180*/  LOP3.LUT R27, R27, 0xff800000, RZ, 0xc0, !PT ;  /* 0xff8000001b1b7812 */ /* 0x000fc800078ec0ff */
[-C--:B------:R-:W-:Y:S02]  /*1190*/  IADD3 R28, PT, PT, R24, -R27.reuse, RZ ;  /* 0x8000001b181c7210 */ /* 0x080fe40007ffe0ff */
[----:B------:R-:W-:-:S03]  /*11a0*/  I2FP.F32.S32 R27, R27 ;  /* 0x0000001b001b7245 */ /* 0x000fc60000201400 */
[----:B------:R-:W-:Y:S02]  /*11b0*/  FADD R28, R28, -1 ;  /* 0xbf8000001c1c7421 */ /* 0x000fe40000000000 */
[----:B------:R-:W-:Y:S01]  /*11c0*/  FFMA R26, R27, 1.1920928955078125e-07, R26 ;  /* 0x340000001b1a7823 */ /* 0x000fe2000000001a */
[----:B------:R-:W-:Y:S01]  /*11d0*/  MOV R27, 0x7f800000 ;  /* 0x7f800000001b7802 */ /* 0x000fe20000000f00 */
[----:B------:R-:W-:-:S04]  /*11e0*/  FFMA R25, R28, -R29, 0.14084610342979431152 ;  /* 0x3e1039f61c197423 */ /* 0x000fc8000000081d */
[----:B------:R-:W-:-:S04]  /*11f0*/  FFMA R25, R28, R25, -0.12148627638816833496 ;  /* 0xbdf8cdcc1c197423 */ /* 0x000fc80000000019 */
[----:B------:R-:W-:-:S04]  /*1200*/  FFMA R25, R28, R25, 0.13980610668659210205 ;  /* 0x3e0f29551c197423 */ /* 0x000fc80000000019 */
[----:B------:R-:W-:-:S04]  /*1210*/  FFMA R25, R28, R25, -0.16684235632419586182 ;  /* 0xbe2ad8b91c197423 */ /* 0x000fc80000000019 */
[----:B------:R-:W-:-:S04]  /*1220*/  FFMA R25, R28, R25, 0.20012299716472625732 ;  /* 0x3e4ced0b1c197423 */ /* 0x000fc80000000019 */
[----:B------:R-:W-:-:S04]  /*1230*/  FFMA R25, R28, R25, -0.24999669194221496582 ;  /* 0xbe7fff221c197423 */ /* 0x000fc80000000019 */
[----:B------:R-:W-:-:S04]  /*1240*/  FFMA R25, R28, R25, 0.33333182334899902344 ;  /* 0x3eaaaa781c197423 */ /* 0x000fc80000000019 */
[----:B------:R-:W-:-:S04]  /*1250*/  FFMA R25, R28, R25, -0.5 ;  /* 0xbf0000001c197423 */ /* 0x000fc80000000019 */
[----:B------:R-:W-:-:S04]  /*1260*/  FMUL R25, R28, R25 ;  /* 0x000000191c197220 */ /* 0x000fc80000400000 */
[----:B------:R-:W-:-:S04]  /*1270*/  FFMA R25, R28, R25, R28 ;  /* 0x000000191c197223 */ /* 0x000fc8000000001c */
[----:B------:R-:W-:Y:S01]  /*1280*/  FFMA R25, R26, 0.69314718246459960938, R25 ;  /* 0x3f3172181a197823 */ /* 0x000fe20000000019 */
[C---:B------:R-:W-:Y:S01]  /*1290*/  @P2 FFMA R25, R24.reuse, R27, +INF ;  /* 0x7f80000018192423 */ /* 0x040fe2000000001b */
[----:B------:R-:W-:-:S04]  /*12a0*/  FSETP.NEU.AND P2, PT, R24, RZ, PT ;  /* 0x000000ff1800720b */ /* 0x000fc80003f4d000 */
[----:B------:R-:W-:-:S09]  /*12b0*/  FSEL R50, R25, -INF , P2 ;  /* 0xff80000019327808 */ /* 0x000fd20001000000 */
.L_x_9:
[----:B------:R-:W-:Y:S01]  /*12c0*/  ISETP.GE.U32.AND P2, PT, R0, UR10, PT ;  /* 0x0000000a00007c0c */ /* 0x000fe2000bf46070 */
[----:B------:R-:W-:-:S12]  /*12d0*/  BSSY.RECONVERGENT B0, `(.L_x_10) ;  /* 0x0000186000007945 */ /* 0x000fd80003800200 */
[----:B------:R-:W-:Y:S05]  /*12e0*/  @P2 BRA `(.L_x_11) ;  /* 0x0000001800102947 */ /* 0x000fea0003800000 */
[----:B------:R-:W0:Y:S01]  /*12f0*/  LDC R41, c[0x0][0x3e4] ;  /* 0x0000f900ff297b82 */ /* 0x000e220000000800 */
[----:B------:R-:W-:Y:S01]  /*1300*/  UIADD3 UR12, UPT, UPT, UR4, UR6, URZ ;  /* 0x00000006040c7290 */ /* 0x000fe2000fffe0ff */
[----:B------:R-:W-:-:S05]  /*1310*/  ISETP.NE.AND P3, PT, R31, RZ, PT ;  /* 0x000000ff1f00720c */ /* 0x000fca0003f65270 */
[----:B------:R-:W-:Y:S01]  /*1320*/  MOV R45, UR12 ;  /* 0x0000000c002d7c02 */ /* 0x000fe20008000f00 */
[----:B0-----:R-:W0:Y:S01]  /*1330*/  I2F.U32.RP R26, R41 ;  /* 0x00000029001a7306 */ /* 0x001e220000209000 */
[----:B------:R-:W-:-:S07]  /*1340*/  LOP3.LUT R40, RZ, R41, RZ, 0x33, !PT ;  /* 0x00000029ff287212 */ /* 0x000fce00078e33ff */
[----:B0-----:R-:W0:Y:S02]  /*1350*/  MUFU.RCP R26, R26 ;  /* 0x0000001a001a7308 */ /* 0x001e240000001000 */
[----:B0-----:R-:W-:Y:S02]  /*1360*/  IADD3 R24, PT, PT, R26, 0xffffffe, RZ ;  /* 0x0ffffffe1a187810 */ /* 0x001fe40007ffe0ff */
[----:B------:R-:W0:Y:S04]  /*1370*/  LDC.64 R26, c[0x0][0x380] ;  /* 0x0000e000ff1a7b82 */ /* 0x000e280000000a00 */
[----:B------:R1:W2:Y:S02]  /*1380*/  F2I.FTZ.U32.TRUNC.NTZ R25, R24 ;  /* 0x0000001800197305 */ /* 0x0002a4000021f000 */
[----:B-1----:R-:W-:-:S02]  /*1390*/  MOV R24, RZ ;  /* 0x000000ff00187202 */ /* 0x002fc40000000f00 */
[----:B--2---:R-:W-:-:S05]  /*13a0*/  IADD3 R28, PT, PT, RZ, -R25, RZ ;  /* 0x80000019ff1c7210 */ /* 0x004fca0007ffe0ff */
[----:B------:R-:W-:-:S04]  /*13b0*/  IMAD R43, R28, R41, RZ ;  /* 0x000000291c2b7224 */ /* 0x000fc800078e02ff */
[----:B------:R-:W-:Y:S02]  /*13c0*/  IMAD.HI.U32 R43, R25, R43, R24 ;  /* 0x0000002b192b7227 */ /* 0x000fe400078e0018 */
[----:B------:R-:W1:Y:S04]  /*13d0*/  LDC.64 R24, c[0x0][0x3e8] ;  /* 0x0000fa00ff187b82 */ /* 0x000e680000000a00 */
[----:B------:R-:W-:-:S05]  /*13e0*/  IMAD.HI.U32 R37, R43, R0, RZ ;  /* 0x000000002b257227 */ /* 0x000fca00078e00ff */
[----:B------:R-:W-:-:S05]  /*13f0*/  IADD3 R28, PT, PT, -R37, RZ, RZ ;  /* 0x000000ff251c7210 */ /* 0x000fca0007ffe1ff */
[----:B------:R-:W-:-:S05]  /*1400*/  IMAD R28, R41, R28, R0 ;  /* 0x0000001c291c7224 */ /* 0x000fca00078e0200 */
[----:B------:R-:W-:Y:S01]  /*1410*/  ISETP.GE.U32.AND P2, PT, R28, R41, PT ;  /* 0x000000291c00720c */ /* 0x000fe20003f46070 */
[----:B-1----:R-:W-:-:S12]  /*1420*/  IMAD R46, R24, R45, UR5 ;  /* 0x00000005182e7e24 */ /* 0x002fd8000f8e022d */
[----:B------:R-:W-:Y:S01]  /*1430*/  @P2 IMAD.IADD R28, R28, 0x1, -R41 ;  /* 0x000000011c1c2824 */ /* 0x000fe200078e0a29 */
[----:B------:R-:W-:-:S04]  /*1440*/  @P2 IADD3 R37, PT, PT, R37, 0x1, RZ ;  /* 0x0000000125252810 */ /* 0x000fc80007ffe0ff */
[----:B------:R-:W-:Y:S02]  /*1450*/  ISETP.GE.U32.AND P2, PT, R28, R41, PT ;  /* 0x000000291c00720c */ /* 0x000fe40003f46070 */
[----:B------:R-:W1:Y:S11]  /*1460*/  LDC.64 R28, c[0x0][0x398] ;  /* 0x0000e600ff1c7b82 */ /* 0x000e760000000a00 */
[----:B------:R-:W-:-:S02]  /*1470*/  @P2 IADD3 R37, PT, PT, R37, 0x1, RZ ;  /* 0x0000000125252810 */ /* 0x000fc40007ffe0ff */
[----:B------:R-:W-:-:S04]  /*1480*/  ISETP.NE.U32.AND P2, PT, R41, RZ, PT ;  /* 0x000000ff2900720c */ /* 0x000fc80003f45070 */
[----:B------:R-:W-:-:S04]  /*1490*/  SEL R37, R40, R37, !P2 ;  /* 0x0000002528257207 */ /* 0x000fc80005000000 */
[----:B------:R-:W-:Y:S01]  /*14a0*/  IADD3 R36, PT, PT, -R37, RZ, RZ ;  /* 0x000000ff25247210 */ /* 0x000fe20007ffe1ff */
[----:B------:R-:W-:-:S04]  /*14b0*/  IMAD R45, R46, R25, R37 ;  /* 0x000000192e2d7224 */ /* 0x000fc800078e0225 */
[----:B------:R-:W-:Y:S02]  /*14c0*/  IMAD R24, R41, R36, R0 ;  /* 0x0000002429187224 */ /* 0x000fe400078e0200 */
[----:B-1----:R-:W-:-:S04]  /*14d0*/  IMAD.WIDE.U32 R48, R45, 0x4, R28 ;  /* 0x000000042d307825 */ /* 0x002fc800078e001c */
[----:B------:R-:W-:Y:S02]  /*14e0*/  IMAD R47, R41, UR14, R24 ;  /* 0x0000000e292f7c24 */ /* 0x000fe4000f8e0218 */
[----:B------:R1:W2:Y:S02]  /*14f0*/  LDG.E.CONSTANT R48, desc[UR16][R48.64] ;  /* 0x0000001030307981 */ /* 0x0002a4000c1e9900 */
[----:B0-----:R-:W-:-:S06]  /*1500*/  IMAD.WIDE.U32 R36, R47, 0x4, R26 ;  /* 0x000000042f247825 */ /* 0x001fcc00078e001a */
[----:B------:R-:W2:Y:S01]  /*1510*/  LDG.E.CONSTANT R37, desc[UR16][R36.64] ;  /* 0x0000001024257981 */ /* 0x000ea2000c1e9900 */
[----:B------:R-:W-:Y:S02]  /*1520*/  HFMA2 R51, -RZ, RZ, 0.96630859375, -0.0022525787353515625 ;  /* 0x3bbb989dff337431 */ /* 0x000fe400000001ff */
[----:B------:R-:W-:Y:S01]  /*1530*/  FMUL R24, R39, R50 ;  /* 0x0000003227187220 */ /* 0x000fe20000400000 */
[----:B------:R-:W-:-:S03]  /*1540*/  MOV R53, 0x437c0000 ;  /* 0x437c000000357802 */ /* 0x000fc60000000f00 */
[----:B------:R-:W-:Y:S02]  /*1550*/  FFMA.SAT R42, R24, R51, 0.5 ;  /* 0x3f000000182a7423 */ /* 0x000fe40000002033 */
[----:B------:R-:W1:Y:S02]  /*1560*/  LDC R51, c[0x0][0x3f4] ;  /* 0x0000fd00ff337b82 */ /* 0x000e640000000800 */
[----:B------:R-:W-:-:S04]  /*1570*/  FFMA.RM R42, R42, R53, 12582913 ;  /* 0x4b4000012a2a7423 */ /* 0x000fc80000004035 */
[----:B------:R-:W-:-:S04]  /*1580*/  FADD R53, R42, -12583039 ;  /* 0xcb40007f2a357421 */ /* 0x000fc80000000000 */
[----:B------:R-:W-:-:S04]  /*1590*/  FFMA R53, R24, 1.4426950216293334961, -R53 ;  /* 0x3fb8aa3b18357823 */ /* 0x000fc80000000835 */
[----:B------:R-:W-:-:S06]  /*15a0*/  FFMA R53, R24, 1.925963033500011079e-08, R53 ;  /* 0x32a5706018357823 */ /* 0x000fcc0000000035 */
[----:B------:R-:W0:Y:S01]  /*15b0*/  MUFU.EX2 R53, R53 ;  /* 0x0000003500357308 */ /* 0x000e220000000800 */
[----:B------:R-:W-:Y:S01]  /*15c0*/  SHF.L.U32 R42, R42, 0x17, RZ ;  /* 0x000000172a2a7819 */ /* 0x000fe200000006ff */
[----:B-1----:R-:W-:Y:S01]  /*15d0*/  FMUL R49, R50, R51 ;  /* 0x0000003332317220 */ /* 0x002fe20000400000 */
[----:B------:R-:W-:Y:S01]  /*15e0*/  FADD R51, -R51, 1 ;  /* 0x3f80000033337421 */ /* 0x000fe20000000100 */
[----:B------:R-:W-:Y:S03]  /*15f0*/  BSSY.RECONVERGENT B1, `(.L_x_12) ;  /* 0x00000c2000017945 */ /* 0x000fe60003800200 */
[----:B------:R-:W-:Y:S01]  /*1600*/  FMUL R50, R51, R50 ;  /* 0x0000003233327220 */ /* 0x000fe20000400000 */
[----:B--2---:R-:W-:Y:S01]  /*1610*/  FMUL R24, R48, R37 ;  /* 0x0000002530187220 */ /* 0x004fe20000400000 */
[----:B0-----:R-:W-:-:S03]  /*1620*/  FMUL R48, R42, R53 ;  /* 0x000000352a307220 */ /* 0x001fc60000400000 */
[----:B------:R-:W-:-:S04]  /*1630*/  FMUL R37, R49, R24 ;  /* 0x0000001831257220 */ /* 0x000fc80000400000 */
[----:B------:R-:W-:-:S04]  /*1640*/  FFMA R37, R16, R48, R37 ;  /* 0x0000003010257223 */ /* 0x000fc80000000025 */
[----:B------:R-:W-:Y:S01]  /*1650*/  FFMA R16, R30, R50, R37 ;  /* 0x000000321e107223 */ /* 0x000fe20000000025 */
[----:B------:R-:W-:Y:S01]  /*1660*/  IMAD.MOV.U32 R30, RZ, RZ, R24 ;  /* 0x000000ffff1e7224 */ /* 0x000fe200078e0018 */
[----:B------:R-:W-:Y:S06]  /*1670*/  @P3 BRA `(.L_x_13) ;  /* 0x0000000800e43947 */ /* 0x000fec0003800000 */
[----:B------:R-:W-:Y:S01]  /*1680*/  IMAD.HI.U32 R37, R43, R2, RZ ;  /* 0x000000022b257227 */ /* 0x000fe200078e00ff */
[----:B------:R-:W-:-:S04]  /*1690*/  ISETP.NE.AND P4, PT, R32, RZ, PT ;  /* 0x000000ff2000720c */ /* 0x000fc80003f85270 */
[----:B------:R-:W-:-:S05]  /*16a0*/  IADD3 R24, PT, PT, -R37, RZ, RZ ;  /* 0x000000ff25187210 */ /* 0x000fca0007ffe1ff */
[----:B------:R-:W-:-:S05]  /*16b0*/  IMAD R24, R41, R24, R2 ;  /* 0x0000001829187224 */ /* 0x000fca00078e0202 */
[----:B------:R-:W-:-:S13]  /*16c0*/  ISETP.GE.U32.AND P3, PT, R24, R41, PT ;  /* 0x000000291800720c */ /* 0x000fda0003f66070 */
[-C--:B------:R-:W-:Y:S02]  /*16d0*/  @P3 IADD3 R24, PT, PT, R24, -R41.reuse, RZ ;  /* 0x8000002918183210 */ /* 0x080fe40007ffe0ff */
[----:B------:R-:W-:Y:S02]  /*16e0*/  @P3 IADD3 R37, PT, PT, R37, 0x1, RZ ;  /* 0x0000000125253810 */ /* 0x000fe40007ffe0ff */
[----:B------:R-:W-:-:S13]  /*16f0*/  ISETP.GE.U32.AND P3, PT, R24, R41, PT ;  /* 0x000000291800720c */ /* 0x000fda0003f66070 */
[----:B------:R-:W-:-:S04]  /*1700*/  @P3 IADD3 R37, PT, PT, R37, 0x1, RZ ;  /* 0x0000000125253810 */ /* 0x000fc80007ffe0ff */
[----:B------:R-:W-:-:S04]  /*1710*/  SEL R37, R40, R37, !P2 ;  /* 0x0000002528257207 */ /* 0x000fc80005000000 */
[----:B------:R-:W-:Y:S01]  /*1720*/  IADD3 R24, PT, PT, -R37, RZ, RZ ;  /* 0x000000ff25187210 */ /* 0x000fe20007ffe1ff */
[----:B------:R-:W-:-:S04]  /*1730*/  IMAD R55, R46, R25, R37 ;  /* 0x000000192e377224 */ /* 0x000fc800078e0225 */
[----:B------:R-:W-:Y:S02]  /*1740*/  IMAD R24, R41, R24, R2 ;  /* 0x0000001829187224 */ /* 0x000fe400078e0202 */
[----:B------:R-:W-:-:S04]  /*1750*/  IMAD.WIDE.U32 R54, R55, 0x4, R28 ;  /* 0x0000000437367825 */ /* 0x000fc800078e001c */
[----:B------:R-:W-:Y:S01]  /*1760*/  IMAD R37, R41, UR14, R24 ;  /* 0x0000000e29257c24 */ /* 0x000fe2000f8e0218 */
[----:B------:R-:W2:Y:S03]  /*1770*/  LDG.E.CONSTANT R52, desc[UR16][R54.64] ;  /* 0x0000001036347981 */ /* 0x000ea6000c1e9900 */
[----:B------:R-:W-:-:S06]  /*1780*/  IMAD.WIDE.U32 R36, R37, 0x4, R26 ;  /* 0x0000000425247825 */ /* 0x000fcc00078e001a */
[----:B------:R-:W2:Y:S02]  /*1790*/  LDG.E.CONSTANT R37, desc[UR16][R36.64] ;  /* 0x0000001024257981 */ /* 0x000ea4000c1e9900 */
[----:B--2---:R-:W-:-:S04]  /*17a0*/  FMUL R52, R52, R37 ;  /* 0x0000002534347220 */ /* 0x004fc80000400000 */
[----:B------:R-:W-:-:S04]  /*17b0*/  FMUL R24, R49, R52 ;  /* 0x0000003431187220 */ /* 0x000fc80000400000 */
[----:B------:R-:W-:-:S04]  /*17c0*/  FFMA R24, R15, R48, R24 ;  /* 0x000000300f187223 */ /* 0x000fc80000000018 */
[----:B------:R-:W-:Y:S01]  /*17d0*/  FFMA R15, R23, R50, R24 ;  /* 0x00000032170f7223 */ /* 0x000fe20000000018 */
[----:B------:R-:W-:Y:S01]  /*17e0*/  MOV R23, R52 ;  /* 0x0000003400177202 */ /* 0x000fe20000000f00 */
[----:B------:R-:W-:Y:S06]  /*17f0*/  @P4 BRA `(.L_x_13) ;  /* 0x0000000800844947 */ /* 0x000fec0003800000 */
[----:B------:R-:W-:Y:S01]  /*1800*/  IMAD.HI.U32 R23, R43, R3, RZ ;  /* 0x000000032b177227 */ /* 0x000fe200078e00ff */
[----:B------:R-:W-:-:S04]  /*1810*/  ISETP.NE.AND P4, PT, R33, RZ, PT ;  /* 0x000000ff2100720c */ /* 0x000fc80003f85270 */
[----:B------:R-:W-:-:S05]  /*1820*/  IADD3 R24, PT, PT, -R23, RZ, RZ ;  /* 0x000000ff17187210 */ /* 0x000fca0007ffe1ff */
[----:B------:R-:W-:-:S05]  /*1830*/  IMAD R24, R41, R24, R3 ;  /* 0x0000001829187224 */ /* 0x000fca00078e0203 */
[----:B------:R-:W-:-:S13]  /*1840*/  ISETP.GE.U32.AND P3, PT, R24, R41, PT ;  /* 0x000000291800720c */ /* 0x000fda0003f66070 */
[----:B------:R-:W-:Y:S01]  /*1850*/  @P3 IMAD.IADD R24, R24, 0x1, -R41 ;  /* 0x0000000118183824 */ /* 0x000fe200078e0a29 */
[----:B------:R-:W-:-:S04]  /*1860*/  @P3 IADD3 R23, PT, PT, R23, 0x1, RZ ;  /* 0x0000000117173810 */ /* 0x000fc80007ffe0ff */
        /* <DEDUP_REMOVED lines=13> */
[----:B------:R-:W-:Y:S01]  /*1940*/  FFMA R51, R14, R48, R23 ;  /* 0x000000300e337223 */ /* 0x000fe20000000017 */
[----:B------:R-:W-:-:S03]  /*1950*/  MOV R23, R52 ;  /* 0x0000003400177202 */ /* 0x000fc60000000f00 */
        /* <DEDUP_REMOVED lines=8> */
[----:B------:R-:W-:Y:S01]  /*19e0*/  @P3 IADD3 R22, PT, PT, R22, -R41, RZ ;  /* 0x8000002916163210 */ /* 0x000fe20007ffe0ff */
[----:B------:R-:W-:-:S03]  /*19f0*/  @P3 VIADD R23, R23, 0x1 ;  /* 0x0000000117173836 */ /* 0x000fc60000000000 */
        /* <DEDUP_REMOVED lines=10> */
[----:B------:R-:W2:Y:S01]  /*1aa0*/  LDG.E.CONSTANT R37, desc[UR16][R36.64] ;  /* 0x0000001024257981 */ /* 0x000ea2000c1e9900 */
[----:B------:R-:W-:Y:S01]  /*1ab0*/  MOV R23, R52 ;  /* 0x0000003400177202 */ /* 0x000fe20000000f00 */
[----:B--2---:R-:W-:-:S04]  /*1ac0*/  FMUL R24, R24, R37 ;  /* 0x0000002518187220 */ /* 0x004fc80000400000 */
[----:B------:R-:W-:-:S04]  /*1ad0*/  FMUL R22, R49, R24 ;  /* 0x0000001831167220 */ /* 0x000fc80000400000 */
[----:B------:R-:W-:Y:S01]  /*1ae0*/  FFMA R42, R13, R48, R22 ;  /* 0x000000300d2a7223 */ /* 0x000fe20000000016 */
[----:B------:R-:W-:-:S03]  /*1af0*/  MOV R22, R54 ;  /* 0x0000003600167202 */ /* 0x000fc60000000f00 */
[----:B------:R-:W-:Y:S01]  /*1b00*/  FFMA R13, R21, R50, R42 ;  /* 0x00000032150d7223 */ /* 0x000fe2000000002a */
[----:B------:R-:W-:Y:S01]  /*1b10*/  MOV R21, R24 ;  /* 0x0000001800157202 */ /* 0x000fe20000000f00 */
[----:B------:R-:W-:Y:S06]  /*1b20*/  @P4 BRA `(.L_x_13) ;  /* 0x0000000400b84947 */ /* 0x000fec0003800000 */
[----:B------:R-:W-:-:S05]  /*1b30*/  IMAD.HI.U32 R21, R43, R5, RZ ;  /* 0x000000052b157227 */ /* 0x000fca00078e00ff */
        /* <DEDUP_REMOVED lines=22> */
[----:B------:R-:W-:Y:S02]  /*1ca0*/  MOV R23, R52 ;  /* 0x0000003400177202 */ /* 0x000fe40000000f00 */
[----:B------:R-:W-:Y:S01]  /*1cb0*/  MOV R20, R42 ;  /* 0x0000002a00147202 */ /* 0x000fe20000000f00 */
[----:B------:R-:W-:Y:S06]  /*1cc0*/  @P1 BRA `(.L_x_13) ;  /* 0x0000000400501947 */ /* 0x000fec0003800000 */
[----:B------:R-:W-:-:S05]  /*1cd0*/  IMAD.HI.U32 R21, R43, R6, RZ ;  /* 0x000000062b157227 */ /* 0x000fca00078e00ff */
        /* <DEDUP_REMOVED lines=16> */
[----:B------:R-:W-:Y:S02]  /*1de0*/  MOV R21, R24 ;  /* 0x0000001800157202 */ /* 0x000fe40000000f00 */
[----:B------:R-:W-:Y:S01]  /*1df0*/  MOV R23, R52 ;  /* 0x0000003400177202 */ /* 0x000fe20000000f00 */
[----:B--2---:R-:W-:-:S04]  /*1e00*/  FMUL R44, R44, R37 ;  /* 0x000000252c2c7220 */ /* 0x004fc80000400000 */
[----:B------:R-:W-:-:S04]  /*1e10*/  FMUL R20, R49, R44 ;  /* 0x0000002c31147220 */ /* 0x000fc80000400000 */
[----:B------:R-:W-:Y:S01]  /*1e20*/  FFMA R22, R11, R48, R20 ;  /* 0x000000300b167223 */ /* 0x000fe20000000014 */
[----:B------:R-:W-:-:S03]  /*1e30*/  MOV R20, R42 ;  /* 0x0000002a00147202 */ /* 0x000fc60000000f00 */
[----:B------:R-:W-:Y:S01]  /*1e40*/  FFMA R11, R19, R50, R22 ;  /* 0x00000032130b7223 */ /* 0x000fe20000000016 */
[----:B------:R-:W-:Y:S01]  /*1e50*/  MOV R22, R54 ;  /* 0x0000003600167202 */ /* 0x000fe20000000f00 */
        /* <DEDUP_REMOVED lines=16> */
[----:B------:R-:W-:Y:S02]  /*1f60*/  IMAD R37, R41, UR14, R20 ;  /* 0x0000000e29257c24 */ /* 0x000fe4000f8e0214 */
[----:B------:R-:W2:Y:S02]  /*1f70*/  LDG.E.CONSTANT R56, desc[UR16][R56.64] ;  /* 0x0000001038387981 */ /* 0x000ea4000c1e9900 */
[----:B------:R-:W-:-:S06]  /*1f80*/  IMAD.WIDE.U32 R36, R37, 0x4, R26 ;  /* 0x0000000425247825 */ /* 0x000fcc00078e001a */
[----:B------:R-:W2:Y:S01]  /*1f90*/  LDG.E.CONSTANT R37, desc[UR16][R36.64] ;  /* 0x0000001024257981 */ /* 0x000ea2000c1e9900 */
[----:B------:R-:W-:Y:S02]  /*1fa0*/  MOV R20, R42 ;  /* 0x0000002a00147202 */ /* 0x000fe40000000f00 */
[----:B------:R-:W-:Y:S02]  /*1fb0*/  MOV R22, R54 ;  /* 0x0000003600167202 */ /* 0x000fe40000000f00 */
[----:B------:R-:W-:Y:S01]  /*1fc0*/  MOV R23, R52 ;  /* 0x0000003400177202 */ /* 0x000fe20000000f00 */
[----:B--2---:R-:W-:-:S04]  /*1fd0*/  FMUL R58, R56, R37 ;  /* 0x00000025383a7220 */ /* 0x004fc80000400000 */
[----:B------:R-:W-:-:S04]  /*1fe0*/  FMUL R19, R49, R58 ;  /* 0x0000003a31137220 */ /* 0x000fc80000400000 */
[----:B------:R-:W-:Y:S01]  /*1ff0*/  FFMA R21, R10, R48, R19 ;  /* 0x000000300a157223 */ /* 0x000fe20000000013 */
[----:B------:R-:W-:-:S03]  /*2000*/  MOV R19, R44 ;  /* 0x0000002c00137202 */ /* 0x000fc60000000f00 */
[----:B------:R-:W-:Y:S01]  /*2010*/  FFMA R10, R18, R50, R21 ;  /* 0x00000032120a7223 */ /* 0x000fe20000000015 */
[----:B------:R-:W-:Y:S01]  /*2020*/  IMAD.MOV.U32 R21, RZ, RZ, R24 ;  /* 0x000000ffff157224 */ /* 0x000fe200078e0018 */
[----:B------:R-:W-:Y:S01]  /*2030*/  MOV R18, R58 ;  /* 0x0000003a00127202 */ /* 0x000fe20000000f00 */
[----:B------:R-:W-:Y:S06]  /*2040*/  @P4 BRA `(.L_x_13) ;  /* 0x0000000000704947 */ /* 0x000fec0003800000 */
[----:B------:R-:W-:-:S05]  /*2050*/  IMAD.HI.U32 R19, R43, R8, RZ ;  /* 0x000000082b137227 */ /* 0x000fca00078e00ff */
[----:B------:R-:W-:-:S05]  /*2060*/  IADD3 R18, PT, PT, -R19, RZ, RZ ;  /* 0x000000ff13127210 */ /* 0x000fca0007ffe1ff */
[----:B------:R-:W-:-:S05]  /*2070*/  IMAD R18, R41, R18, R8 ;  /* 0x0000001229127224 */ /* 0x000fca00078e0208 */
[----:B------:R-:W-:-:S13]  /*2080*/  ISETP.GE.U32.AND P3, PT, R18, R41, PT ;  /* 0x000000291200720c */ /* 0x000fda0003f66070 */
[-C--:B------:R-:W-:Y:S02]  /*2090*/  @P3 IADD3 R18, PT, PT, R18, -R41.reuse, RZ ;  /* 0x8000002912123210 */ /* 0x080fe40007ffe0ff */
[----:B------:R-:W-:Y:S02]  /*20a0*/  @P3 IADD3 R19, PT, PT, R19, 0x1, RZ ;  /* 0x0000000113133810 */ /* 0x000fe40007ffe0ff */
[----:B------:R-:W-:-:S13]  /*20b0*/  ISETP.GE.U32.AND P3, PT, R18, R41, PT ;  /* 0x000000291200720c */ /* 0x000fda0003f66070 */
[----:B------:R-:W-:-:S04]  /*20c0*/  @P3 IADD3 R19, PT, PT, R19, 0x1, RZ ;  /* 0x0000000113133810 */ /* 0x000fc80007ffe0ff */
[----:B------:R-:W-:-:S05]  /*20d0*/  SEL R19, R40, R19, !P2 ;  /* 0x0000001328137207 */ /* 0x000fca0005000000 */
[--C-:B------:R-:W-:Y:S02]  /*20e0*/  IMAD.MOV R18, RZ, RZ, -R19.reuse ;  /* 0x000000ffff127224 */ /* 0x100fe400078e0a13 */
[----:B------:R-:W-:Y:S02]  /*20f0*/  IMAD R19, R46, R25, R19 ;  /* 0x000000192e137224 */ /* 0x000fe400078e0213 */
        /* <DEDUP_REMOVED lines=16> */
[----:B------:R-:W-:-:S07]  /*2200*/  MOV R17, R36 ;  /* 0x0000002400117202 */ /* 0x000fce0000000f00 */
.L_x_13:
[----:B------:R-:W-:Y:S05]  /*2210*/  BSYNC.RECONVERGENT B1 ;  /* 0x0000000000017941 */ /* 0x000fea0003800200 */
.L_x_12:
[----:B------:R-:W0:Y:S01]  /*2220*/  LDC.64 R26, c[0x0][0x3a0] ;  /* 0x0000e800ff1a7b82 */ /* 0x000e220000000a00 */
[----:B------:R-:W-:-:S07]  /*2230*/  ISETP.NE.AND P3, PT, R31, RZ, PT ;  /* 0x000000ff1f00720c */ /* 0x000fce0003f65270 */
[----:B------:R-:W1:Y:S01]  /*2240*/  LDC.64 R28, c[0x0][0x3c0] ;  /* 0x0000f000ff1c7b82 */ /* 0x000e620000000a00 */
[----:B0-----:R-:W-:-:S06]  /*2250*/  IMAD.WIDE.U32 R44, R45, 0x4, R26 ;  /* 0x000000042d2c7825 */ /* 0x001fcc00078e001a */
[----:B------:R-:W2:Y:S01]  /*2260*/  LDG.E.CONSTANT R45, desc[UR16][R44.64] ;  /* 0x000000102c2d7981 */ /* 0x000ea2000c1e9900 */
[----:B-1----:R-:W-:-:S04]  /*2270*/  IMAD.WIDE.U32 R36, R47, 0x4, R28 ;  /* 0x000000042f247825 */ /* 0x002fc800078e001c */
[----:B--2---:R-:W-:-:S05]  /*2280*/  FMUL R47, R16, R45 ;  /* 0x0000002d102f7220 */ /* 0x004fca0000400000 */
[----:B------:R0:W-:Y:S01]  /*2290*/  REDG.E.ADD.F32.FTZ.RN.STRONG.GPU desc[UR16][R36.64], R47 ;  /* 0x0000002f240079a6 */ /* 0x0001e2000c12f310 */
[----:B------:R-:W-:Y:S05]  /*22a0*/  @P3 BRA `(.L_x_11) ;  /* 0x0000000800203947 */ /* 0x000fea0003800000 */
[----:B0-----:R-:W-:Y:S01]  /*22b0*/  IMAD.HI.U32 R37, R43, R2, RZ ;  /* 0x000000022b257227 */ /* 0x001fe200078e00ff */
[----:B------:R-:W-:-:S03]  /*22c0*/  ISETP.NE.AND P4, PT, R32, RZ, PT ;  /* 0x000000ff2000720c */ /* 0x000fc60003f85270 */
[----:B------:R-:W-:-:S04]  /*22d0*/  IMAD.MOV R24, RZ, RZ, -R37 ;  /* 0x000000ffff187224 */ /* 0x000fc800078e0a25 */
[----:B------:R-:W-:-:S05]  /*22e0*/  IMAD R24, R41, R24, R2 ;  /* 0x0000001829187224 */ /* 0x000fca00078e0202 */
[----:B------:R-:W-:-:S13]  /*22f0*/  ISETP.GE.U32.AND P3, PT, R24, R41, PT ;  /* 0x000000291800720c */ /* 0x000fda0003f66070 */
[-C--:B------:R-:W-:Y:S02]  /*2300*/  @P3 IADD3 R24, PT, PT, R24, -R41.reuse, RZ ;  /* 0x8000002918183210 */ /* 0x080fe40007ffe0ff */
[----:B------:R-:W-:Y:S02]  /*2310*/  @P3 IADD3 R37, PT, PT, R37, 0x1, RZ ;  /* 0x0000000125253810 */ /* 0x000fe40007ffe0ff */
[----:B------:R-:W-:-:S13]  /*2320*/  ISETP.GE.U32.AND P3, PT, R24, R41, PT ;  /* 0x000000291800720c */ /* 0x000fda0003f66070 */
[----:B------:R-:W-:-:S04]  /*2330*/  @P3 IADD3 R37, PT, PT, R37, 0x1, RZ ;  /* 0x0000000125253810 */ /* 0x000fc80007ffe0ff */
[----:B------:R-:W-:-:S05]  /*2340*/  SEL R37, R40, R37, !P2 ;  /* 0x0000002528257207 */ /* 0x000fca0005000000 */
[----:B------:R-:W-:-:S04]  /*2350*/  IMAD R45, R46, R25, R37 ;  /* 0x000000192e2d7224 */ /* 0x000fc800078e0225 */
[----:B------:R-:W-:-:S06]  /*2360*/  IMAD.WIDE.U32 R44, R45, 0x4, R26 ;  /* 0x000000042d2c7825 */ /* 0x000fcc00078e001a */
[----:B------:R-:W2:Y:S01]  /*2370*/  LDG.E.CONSTANT R44, desc[UR16][R44.64] ;  /* 0x000000102c2c7981 */ /* 0x000ea2000c1e9900 */
[----:B------:R-:W-:-:S05]  /*2380*/  IADD3 R37, PT, PT, -R37, RZ, RZ ;  /* 0x000000ff25257210 */ /* 0x000fca0007ffe1ff */
[----:B------:R-:W-:-:S04]  /*2390*/  IMAD R24, R41, R37, R2 ;  /* 0x0000002529187224 */ /* 0x000fc800078e0202 */
[----:B------:R-:W-:-:S04]  /*23a0*/  IMAD R37, R41, UR14, R24 ;  /* 0x0000000e29257c24 */ /* 0x000fc8000f8e0218 */
[----:B------:R-:W-:-:S04]  /*23b0*/  IMAD.WIDE.U32 R36, R37, 0x4, R28 ;  /* 0x0000000425247825 */ /* 0x000fc800078e001c */
[----:B--2---:R-:W-:-:S05]  /*23c0*/  FMUL R47, R15, R44 ;  /* 0x0000002c0f2f7220 */ /* 0x004fca0000400000 */
[----:B------:R1:W-:Y:S01]  /*23d0*/  REDG.E.ADD.F32.FTZ.RN.STRONG.GPU desc[UR16][R36.64], R47 ;  /* 0x0000002f240079a6 */ /* 0x0003e2000c12f310 */
[----:B------:R-:W-:Y:S05]  /*23e0*/  @P4 BRA `(.L_x_11) ;  /* 0x0000000400d04947 */ /* 0x000fea0003800000 */
[----:B-1----:R-:W-:Y:S01]  /*23f0*/  IMAD.HI.U32 R37, R43, R3, RZ ;  /* 0x000000032b257227 */ /* 0x002fe200078e00ff */
[----:B------:R-:W-:-:S04]  /*2400*/  ISETP.NE.AND P4, PT, R33, RZ, PT ;  /* 0x000000ff2100720c */ /* 0x000fc80003f85270 */
[----:B------:R-:W-:-:S05]  /*2410*/  IADD3 R24, PT, PT, -R37, RZ, RZ ;  /* 0x000000ff25187210 */ /* 0x000fca0007ffe1ff */
[----:B------:R-:W-:-:S05]  /*2420*/  IMAD R24, R41, R24, R3 ;  /* 0x0000001829187224 */ /* 0x000fca00078e0203 */
[----:B------:R-:W-:-:S13]  /*2430*/  ISETP.GE.U32.AND P3, PT, R24, R41, PT ;  /* 0x000000291800720c */ /* 0x000fda0003f66070 */
[-C--:B------:R-:W-:Y:S02]  /*2440*/  @P3 IADD3 R24, PT, PT, R24, -R41.reuse, RZ ;  /* 0x8000002918183210 */ /* 0x080fe40007ffe0ff */
[----:B------:R-:W-:Y:S02]  /*2450*/  @P3 IADD3 R37, PT, PT, R37, 0x1, RZ ;  /* 0x0000000125253810 */ /* 0x000fe40007ffe0ff */
[----:B------:R-:W-:-:S13]  /*2460*/  ISETP.GE.U32.AND P3, PT, R24, R41, PT ;  /* 0x000000291800720c */ /* 0x000fda0003f66070 */
[----:B------:R-:W-:-:S05]  /*2470*/  @P3 VIADD R37, R37, 0x1 ;  /* 0x0000000125253836 */ /* 0x000fca0000000000 */
        /* <DEDUP_REMOVED lines=11> */
[----:B--2---:R-:W-:Y:S01]  /*2530*/  IMAD.HI.U32 R37, R43, R4, RZ ;  /* 0x000000042b257227 */ /* 0x004fe200078e00ff */
        /* <DEDUP_REMOVED lines=19> */
[----:B---3--:R-:W-:-:S05]  /*2670*/  IMAD.HI.U32 R37, R43, R5, RZ ;  /* 0x000000052b257227 */ /* 0x008fca00078e00ff */
[----:B------:R-:W-:-:S05]  /*2680*/  IADD3 R24, PT, PT, -R37, RZ, RZ ;  /* 0x000000ff25187210 */ /* 0x000fca0007ffe1ff */
[----:B------:R-:W-:-:S05]  /*2690*/  IMAD R24, R41, R24, R5 ;  /* 0x0000001829187224 */ /* 0x000fca00078e0205 */
[----:B------:R-:W-:-:S13]  /*26a0*/  ISETP.GE.U32.AND P3, PT, R24, R41, PT ;  /* 0x000000291800720c */ /* 0x000fda0003f66070 */
[----:B------:R-:W-:Y:S01]  /*26b0*/  @P3 IMAD.IADD R24, R24, 0x1, -R41 ;  /* 0x0000000118183824 */ /* 0x000fe200078e0a29 */
[----:B------:R-:W-:-:S04]  /*26c0*/  @P3 IADD3 R37, PT, PT, R37, 0x1, RZ ;  /* 0x0000000125253810 */ /* 0x000fc80007ffe0ff */
        /* <DEDUP_REMOVED lines=13> */
[----:B----4-:R-:W-:-:S05]  /*27a0*/  IMAD.HI.U32 R37, R43, R6, RZ ;  /* 0x000000062b257227 */ /* 0x010fca00078e00ff */
        /* <DEDUP_REMOVED lines=11> */
[----:B------:R-:W-:-:S04]  /*2860*/  IMAD.MOV R37, RZ, RZ, -R37 ;  /* 0x000000ffff257224 */ /* 0x000fc800078e0a25 */
[----:B------:R-:W-:-:S04]  /*2870*/  IMAD R24, R41, R37, R6 ;  /* 0x0000002529187224 */ /* 0x000fc800078e0206 */
[----:B------:R-:W-:-:S04]  /*2880*/  IMAD R37, R41, UR14, R24 ;  /* 0x0000000e29257c24 */ /* 0x000fc8000f8e0218 */
[----:B------:R-:W-:-:S04]  /*2890*/  IMAD.WIDE.U32 R36, R37, 0x4, R28 ;  /* 0x0000000425247825 */ /* 0x000fc800078e001c */
[----:B--2---:R-:W-:-:S05]  /*28a0*/  FMUL R47, R11, R44 ;  /* 0x0000002c0b2f7220 */ /* 0x004fca0000400000 */
[----:B------:R0:W-:Y:S01]  /*28b0*/  REDG.E.ADD.F32.FTZ.RN.STRONG.GPU desc[UR16][R36.64], R47 ;  /* 0x0000002f240079a6 */ /* 0x0001e2000c12f310 */
[----:B------:R-:W-:Y:S05]  /*28c0*/  @P0 BRA `(.L_x_11) ;  /* 0x0000000000980947 */ /* 0x000fea0003800000 */
[----:B0-----:R-:W-:Y:S01]  /*28d0*/  IMAD.HI.U32 R37, R43, R7, RZ ;  /* 0x000000072b257227 */ /* 0x001fe200078e00ff */
        /* <DEDUP_REMOVED lines=36> */
[----:B------:R1:W-:Y:S02]  /*2b20*/  REDG.E.ADD.F32.FTZ.RN.STRONG.GPU desc[UR16][R28.64], R25 ;  /* 0x000000191c0079a6 */ /* 0x0003e4000c12f310 */
.L_x_11:
[----:B------:R-:W-:Y:S05]  /*2b30*/  BSYNC.RECONVERGENT B0 ;  /* 0x0000000000007941 */ /* 0x000fea0003800200 */
.L_x_10:
[----:B------:R-:W-:-:S04]  /*2b40*/  UIADD3 UR6, UPT, UPT, UR6, 0x1, URZ ;  /* 0x0000000106067890 */ /* 0x000fc8000fffe0ff */
[----:B------:R-:W-:-:S09]  /*2b50*/  UISETP.GE.U32.AND UP1, UPT, UR6, UR15, UPT ;  /* 0x0000000f0600728c */ /* 0x000fd2000bf26070 */
[----:B------:R-:W-:Y:S05]  /*2b60*/  BRA.U !UP1, `(.L_x_14) ;  /* 0xffffffe109e87547 */ /* 0x000fea000b83ffff */
.L_x_8:
[----:B-1----:R-:W1:Y:S01]  /*2b70*/  LDC R29, c[0x0][0x3e4] ;  /* 0x0000f900ff1d7b82 */ /* 0x002e620000000800 */
[----:B------:R-:W-:Y:S01]  /*2b80*/  IADD3 R43, PT, PT, R0, UR11, RZ ;  /* 0x0000000b002b7c10 */ /* 0x000fe2000fffe0ff */
[----:B------:R-:W-:Y:S04]  /*2b90*/  BSSY.RECONVERGENT B1, `(.L_x_15) ;  /* 0x00002cc000017945 */ /* 0x000fe80003800200 */
[----:B------:R-:W-:Y:S01]  /*2ba0*/  BSSY.RELIABLE B0, `(.L_x_16) ;  /* 0x00000ac000007945 */ /* 0x000fe20003800100 */
[----:B-1----:R-:W-:-:S04]  /*2bb0*/  ISETP.NE.AND P2, PT, R29, RZ, PT ;  /* 0x000000ff1d00720c */ /* 0x002fc80003f45270 */
[----:B------:R-:W-:-:S13]  /*2bc0*/  ISETP.GE.U32.OR P2, PT, R43, UR15, !P2 ;  /* 0x0000000f2b007c0c */ /* 0x000fda000d746470 */
[----:B------:R-:W-:Y:S05]  /*2bd0*/  @P2 BRA `(.L_x_17) ;  /* 0x0000000800a02947 */ /* 0x000fea0003800000 */
[----:B------:R-:W1:Y:S01]  /*2be0*/  LDCU.64 UR4, c[0x0][0x3b0] ;  /* 0x00007600ff0477ac */ /* 0x000e620008000a00 */
[----:B------:R-:W5:Y:S01]  /*2bf0*/  LDC.64 R24, c[0x0][0x3b8] ;  /* 0x0000ee00ff187b82 */ /* 0x000f620000000a00 */
[----:B------:R-:W-:Y:S01]  /*2c00*/  MOV R27, UR9 ;  /* 0x00000009001b7c02 */ /* 0x000fe20008000f00 */
[----:B-1----:R-:W-:-:S04]  /*2c10*/  UISETP.NE.U32.AND UP0, UPT, UR4, URZ, UPT ;  /* 0x000000ff0400728c */ /* 0x002fc8000bf05070 */
[----:B------:R-:W-:Y:S01]  /*2c20*/  UISETP.NE.AND.EX UP0, UPT, UR5, URZ, UPT, UP0 ;  /* 0x000000ff0500728c */ /* 0x000fe2000bf05300 */
[----:B-----5:R-:W-:-:S08]  /*2c30*/  IMAD.WIDE.U32 R24, R27, 0x4, R24 ;  /* 0x000000041b187825 */ /* 0x020fd000078e0018 */
[----:B------:R-:W-:Y:S05]  /*2c40*/  BRA.U UP0, `(.L_x_18) ;  /* 0x00000009008c7547 */ /* 0x000fea000b800000 */
[----:B------:R-:W1:Y:S01]  /*2c50*/  LDCU.64 UR4, c[0x0][0x3b8] ;  /* 0x00007700ff0477ac */ /* 0x000e620008000a00 */
[----:B------:R-:W-:Y:S01]  /*2c60*/  BSSY.RECONVERGENT B2, `(.L_x_17) ;  /* 0x000009f000027945 */ /* 0x000fe20003800200 */
[----:B-1----:R-:W-:-:S04]  /*2c70*/  UISETP.NE.U32.AND UP0, UPT, UR4, URZ, UPT ;  /* 0x000000ff0400728c */ /* 0x002fc8000bf05070 */
[----:B------:R-:W-:-:S09]  /*2c80*/  UISETP.NE.AND.EX UP0, UPT, UR5, URZ, UPT, UP0 ;  /* 0x000000ff0500728c */ /* 0x000fd2000bf05300 */
[----:B------:R-:W-:Y:S05]  /*2c90*/  BRA.U !UP0, `(.L_x_19) ;  /* 0x00000009086c7547 */ /* 0x000fea000b800000 */
[C---:B------:R-:W-:Y:S02]  /*2ca0*/  LOP3.LUT R42, R29.reuse, 0x7, RZ, 0xc0, !PT ;  /* 0x000000071d2a7812 */ /* 0x040fe400078ec0ff */
[C---:B------:R-:W-:Y:S02]  /*2cb0*/  LOP3.LUT R46, R29.reuse, 0xfffffff8, RZ, 0xc0, !PT ;  /* 0xfffffff81d2e7812 */ /* 0x040fe400078ec0ff */
[C---:B------:R-:W-:Y:S02]  /*2cc0*/  IADD3 R26, PT, PT, R29.reuse, -0x1, RZ ;  /* 0xffffffff1d1a7810 */ /* 0x040fe40007ffe0ff */
[----:B------:R-:W-:Y:S02]  /*2cd0*/  IADD3 R27, PT, PT, R42, -0x1, RZ ;  /* 0xffffffff2a1b7810 */ /* 0x000fe40007ffe0ff */
[----:B0-234-:R-:W-:Y:S02]  /*2ce0*/  LOP3.LUT R47, R29, 0x3, RZ, 0xc0, !PT ;  /* 0x000000031d2f7812 */ /* 0x01dfe400078ec0ff */
[----:B------:R-:W-:-:S02]  /*2cf0*/  IADD3 R48, PT, PT, -R46, RZ, RZ ;  /* 0x000000ff2e307210 */ /* 0x000fc40007ffe1ff */
[----:B------:R-:W-:Y:S02]  /*2d00*/  ISETP.GE.U32.AND P2, PT, R26, 0x7, PT ;  /* 0x000000071a00780c */ /* 0x000fe40003f46070 */
[----:B------:R-:W-:-:S13]  /*2d10*/  ISETP.GE.U32.AND P3, PT, R27, 0x3, PT ;  /* 0x000000031b00780c */ /* 0x000fda0003f66070 */
.L_x_24:
[----:B0-----:R-:W0:Y:S01]  /*2d20*/  LDCU UR4, c[0x0][0x3dc] ;  /* 0x00007b80ff0477ac */ /* 0x001e220008000800 */
[----:B------:R-:W-:Y:S01]  /*2d30*/  HFMA2 R50, -RZ, RZ, 0, 0 ;  /* 0x00000000ff327431 */ /* 0x000fe200000001ff */
[----:B-1----:R-:W1:Y:S01]  /*2d40*/  LDCU UR5, c[0x0][0x3e0] ;  /* 0x00007c00ff0577ac */ /* 0x002e620008000800 */
[----:B0-----:R-:W-:Y:S01]  /*2d50*/  IMAD.U32 R26, RZ, RZ, UR4 ;  /* 0x00000004ff1a7e24 */ /* 0x001fe2000f8e00ff */
[----:B-1-3--:R-:W-:-:S03]  /*2d60*/  MOV R28, UR5 ;  /* 0x00000005001c7c02 */ /* 0x00afc60008000f00 */
[----:B------:R-:W-:-:S04]  /*2d70*/  IMAD R49, R26, UR7, R43 ;  /* 0x000000071a317c24 */ /* 0x000fc8000f8e022b */
[----:B------:R-:W-:Y:S01]  /*2d80*/  IMAD R49, R49, R28, UR9 ;  /* 0x0000000931317e24 */ /* 0x000fe2000f8e021c */
[----:B----4-:R-:W-:Y:S06]  /*2d90*/  @!P2 BRA `(.L_x_20) ;  /* 0x00000004000ca947 */ /* 0x010fec0003800000 */
[----:B------:R0:W5:Y:S01]  /*2da0*/  LDG.E.CONSTANT R50, desc[UR16][R24.64] ;  /* 0x0000001018327981 */ /* 0x000162000c1e9900 */
[----:B------:R-:W-:Y:S02]  /*2db0*/  MOV R52, RZ ;  /* 0x000000ff00347202 */ /* 0x000fe40000000f00 */
[----:B------:R-:W-:-:S07]  /*2dc0*/  MOV R51, R48 ;  /* 0x0000003000337202 */ /* 0x000fce0000000f00 */
.L_x_21:
[----:B-1----:R-:W1:Y:S01]  /*2dd0*/  LDC.64 R26, c[0x0][0x380] ;  /* 0x0000e000ff1a7b82 */ /* 0x002e620000000a00 */
[----:B------:R-:W2:Y:S07]  /*2de0*/  LDCU UR4, c[0x0][0x3e4] ;  /* 0x00007c80ff0477ac */ /* 0x000eae0008000800 */
[----:B------:R-:W3:Y:S01]  /*2df0*/  LDC.64 R28, c[0x0][0x3c0] ;  /* 0x0000f000ff1c7b82 */ /* 0x000ee20000000a00 */
[----:B--2---:R-:W-:-:S04]  /*2e00*/  IMAD R53, R49, UR4, R52 ;  /* 0x0000000431357c24 */ /* 0x004fc8000f8e0234 */
[----:B-1----:R-:W-:-:S06]  /*2e10*/  IMAD.WIDE.U32 R40, R53, 0x4, R26 ;  /* 0x0000000435287825 */ /* 0x002fcc00078e001a */
[----:B------:R-:W2:Y:S01]  /*2e20*/  LDG.E.CONSTANT R40, desc[UR16][R40.64] ;  /* 0x0000001028287981 */ /* 0x000ea2000c1e9900 */
[----:B---3--:R-:W-:-:S05]  /*2e30*/  IMAD.WIDE.U32 R54, R53, 0x4, R28 ;  /* 0x0000000435367825 */ /* 0x008fca00078e001c */
[----:B------:R-:W2:Y:S01]  /*2e40*/  LDG.E R59, desc[UR16][R54.64] ;  /* 0x00000010363b7981 */ /* 0x000ea2000c1e1900 */
[----:B------:R-:W-:-:S05]  /*2e50*/  IADD3 R45, PT, PT, R53, 0x1, RZ ;  /* 0x00000001352d7810 */ /* 0x000fca0007ffe0ff */
[----:B------:R-:W-:-:S04]  /*2e60*/  IMAD.WIDE.U32 R38, R45, 0x4, R26 ;  /* 0x000000042d267825 */ /* 0x000fc800078e001a */
[----:B------:R-:W-:Y:S02]  /*2e70*/  IMAD.WIDE.U32 R44, R45, 0x4, R28 ;  /* 0x000000042d2c7825 */ /* 0x000fe400078e001c */
[----:B------:R-:W3:Y:S02]  /*2e80*/  LDG.E.CONSTANT R39, desc[UR16][R38.64] ;  /* 0x0000001026277981 */ /* 0x000ee4000c1e9900 */
[----:B--2--5:R-:W-:-:S05]  /*2e90*/  FFMA R59, R50, R40, R59 ;  /* 0x00000028323b7223 */ /* 0x024fca000000003b */
[----:B------:R1:W-:Y:S04]  /*2ea0*/  STG.E desc[UR16][R54.64], R59 ;  /* 0x0000003b36007986 */ /* 0x0003e8000c101910 */
[----:B------:R-:W3:Y:S01]  /*2eb0*/  LDG.E R61, desc[UR16][R44.64] ;  /* 0x000000102c3d7981 */ /* 0x000ee2000c1e1900 */
[----:B------:R-:W-:-:S05]  /*2ec0*/  IADD3 R57, PT, PT, R53, 0x2, RZ ;  /* 0x0000000235397810 */ /* 0x000fca0007ffe0ff */
[----:B------:R-:W-:-:S04]  /*2ed0*/  IMAD.WIDE.U32 R36, R57, 0x4, R26 ;  /* 0x0000000439247825 */ /* 0x000fc800078e001a */
[----:B------:R-:W-:Y:S02]  /*2ee0*/  IMAD.WIDE.U32 R56, R57, 0x4, R28 ;  /* 0x0000000439387825 */ /* 0x000fe400078e001c */
[----:B------:R-:W1:Y:S02]  /*2ef0*/  LDG.E.CONSTANT R37, desc[UR16][R36.64] ;  /* 0x0000001024257981 */ /* 0x000e64000c1e9900 */
[----:B---3--:R-:W-:-:S05]  /*2f00*/  FFMA R61, R50, R39, R61 ;  /* 0x00000027323d7223 */ /* 0x008fca000000003d */
[----:B------:R2:W-:Y:S04]  /*2f10*/  STG.E desc[UR16][R44.64], R61 ;  /* 0x0000003d2c007986 */ /* 0x0005e8000c101910 */
[----:B------:R-:W1:Y:S01]  /*2f20*/  LDG.E R58, desc[UR16][R56.64] ;  /* 0x00000010383a7981 */ /* 0x000e62000c1e1900 */
[----:B------:R-:W-:-:S05]  /*2f30*/  IADD3 R60, PT, PT, R53, 0x3, RZ ;  /* 0x00000003353c7810 */ /* 0x000fca0007ffe0ff */
[----:B------:R-:W-:-:S04]  /*2f40*/  IMAD.WIDE.U32 R40, R60, 0x4, R26 ;  /* 0x000000043c287825 */ /* 0x000fc800078e001a */
[----:B------:R-:W-:Y:S02]  /*2f50*/  IMAD.WIDE.U32 R38, R60, 0x4, R28 ;  /* 0x000000043c267825 */ /* 0x000fe400078e001c */
[----:B------:R-:W2:Y:S02]  /*2f60*/  LDG.E.CONSTANT R41, desc[UR16][R40.64] ;  /* 0x0000001028297981 */ /* 0x000ea4000c1e9900 */
[----:B-1----:R-:W-:-:S05]  /*2f70*/  FFMA R59, R50, R37, R58 ;  /* 0x00000025323b7223 */ /* 0x002fca000000003a */
[----:B------:R1:W-:Y:S04]  /*2f80*/  STG.E desc[UR16][R56.64], R59 ;  /* 0x0000003b38007986 */ /* 0x0003e8000c101910 */
[----:B------:R-:W2:Y:S01]  /*2f90*/  LDG.E R55, desc[UR16][R38.64] ;  /* 0x0000001026377981 */ /* 0x000ea2000c1e1900 */
[----:B------:R-:W-:-:S04]  /*2fa0*/  VIADD R54, R53, 0x4 ;  /* 0x0000000435367836 */ /* 0x000fc80000000000 */
[----:B------:R-:W-:-:S06]  /*2fb0*/  IMAD.WIDE.U32 R36, R54, 0x4, R26 ;  /* 0x0000000436247825 */ /* 0x000fcc00078e001a */
[----:B------:R-:W1:Y:S01]  /*2fc0*/  LDG.E.CONSTANT R37, desc[UR16][R36.64] ;  /* 0x0000001024257981 */ /* 0x000e62000c1e9900 */
[----:B--2---:R-:W-:Y:S01]  /*2fd0*/  FFMA R61, R50, R41, R55 ;  /* 0x00000029323d7223 */ /* 0x004fe20000000037 */
[----:B------:R-:W-:-:S04]  /*2fe0*/  IMAD.WIDE.U32 R54, R54, 0x4, R28 ;  /* 0x0000000436367825 */ /* 0x000fc800078e001c */
[----:B------:R2:W-:Y:S04]  /*2ff0*/  STG.E desc[UR16][R38.64], R61 ;  /* 0x0000003d26007986 */ /* 0x0005e8000c101910 */
[----:B------:R-:W1:Y:S01]  /*3000*/  LDG.E R58, desc[UR16][R54.64] ;  /* 0x00000010363a7981 */ /* 0x000e62000c1e1900 */
[----:B------:R-:W-:-:S05]  /*3010*/  IADD3 R60, PT, PT, R53, 0x5, RZ ;  /* 0x00000005353c7810 */ /* 0x000fca0007ffe0ff */
[----:B------:R-:W-:-:S04]  /*3020*/  IMAD.WIDE.U32 R44, R60, 0x4, R26 ;  /* 0x000000043c2c7825 */ /* 0x000fc800078e001a */
[----:B------:R-:W-:Y:S02]  /*3030*/  IMAD.WIDE.U32 R40, R60, 0x4, R28 ;  /* 0x000000043c287825 */ /* 0x000fe400078e001c */
[----:B------:R-:W3:Y:S02]  /*3040*/  LDG.E.CONSTANT R45, desc[UR16][R44.64] ;  /* 0x000000102c2d7981 */ /* 0x000ee4000c1e9900 */
[----:B-1----:R-:W-:-:S05]  /*3050*/  FFMA R57, R50, R37, R58 ;  /* 0x0000002532397223 */ /* 0x002fca000000003a */
[----:B------:R1:W-:Y:S04]  /*3060*/  STG.E desc[UR16][R54.64], R57 ;  /* 0x0000003936007986 */ /* 0x0003e8000c101910 */
[----:B------:R-:W3:Y:S01]  /*3070*/  LDG.E R59, desc[UR16][R40.64] ;  /* 0x00000010283b7981 */ /* 0x000ee2000c1e1900 */
[----:B------:R-:W-:-:S05]  /*3080*/  IADD3 R56, PT, PT, R53, 0x6, RZ ;  /* 0x0000000635387810 */ /* 0x000fca0007ffe0ff */
[----:B------:R-:W-:-:S04]  /*3090*/  IMAD.WIDE.U32 R36, R56, 0x4, R26 ;  /* 0x0000000438247825 */ /* 0x000fc800078e001a */
[----:B--2---:R-:W-:Y:S02]  /*30a0*/  IMAD.WIDE.U32 R38, R56, 0x4, R28 ;  /* 0x0000000438267825 */ /* 0x004fe400078e001c */
[----:B------:R-:W2:Y:S02]  /*30b0*/  LDG.E.CONSTANT R37, desc[UR16][R36.64] ;  /* 0x0000001024257981 */ /* 0x000ea4000c1e9900 */
[----:B---3--:R-:W-:-:S05]  /*30c0*/  FFMA R59, R50, R45, R59 ;  /* 0x0000002d323b7223 */ /* 0x008fca000000003b */
[----:B------:R1:W-:Y:S04]  /*30d0*/  STG.E desc[UR16][R40.64], R59 ;  /* 0x0000003b28007986 */ /* 0x0003e8000c101910 */
[----:B------:R-:W2:Y:S01]  /*30e0*/  LDG.E R61, desc[UR16][R38.64] ;  /* 0x00000010263d7981 */ /* 0x000ea2000c1e1900 */
[----:B------:R-:W-:-:S05]  /*30f0*/  IADD3 R53, PT, PT, R53, 0x7, RZ ;  /* 0x0000000735357810 */ /* 0x000fca0007ffe0ff */
[----:B------:R-:W-:-:S04]  /*3100*/  IMAD.WIDE.U32 R26, R53, 0x4, R26 ;  /* 0x00000004351a7825 */ /* 0x000fc800078e001a */
[----:B------:R-:W-:Y:S02]  /*3110*/  IMAD.WIDE.U32 R28, R53, 0x4, R28 ;  /* 0x00000004351c7825 */ /* 0x000fe400078e001c */
[----:B------:R-:W3:Y:S02]  /*3120*/  LDG.E.CONSTANT R26, desc[UR16][R26.64] ;  /* 0x000000101a1a7981 */ /* 0x000ee4000c1e9900 */
[----:B--2---:R-:W-:-:S05]  /*3130*/  FFMA R61, R50, R37, R61 ;  /* 0x00000025323d7223 */ /* 0x004fca000000003d */
[----:B------:R1:W-:Y:S04]  /*3140*/  STG.E desc[UR16][R38.64], R61 ;  /* 0x0000003d26007986 */ /* 0x0003e8000c101910 */
[----:B------:R-:W3:Y:S01]  /*3150*/  LDG.E R45, desc[UR16][R28.64] ;  /* 0x000000101c2d7981 */ /* 0x000ee2000c1e1900 */
[----:B------:R-:W-:-:S04]  /*3160*/  IADD3 R51, PT, PT, R51, 0x8, RZ ;  /* 0x0000000833337810 */ /* 0x000fc80007ffe0ff */
[----:B------:R-:W-:Y:S02]  /*3170*/  ISETP.NE.AND P4, PT, R51, RZ, PT ;  /* 0x000000ff3300720c */ /* 0x000fe40003f85270 */
[----:B------:R-:W-:Y:S01]  /*3180*/  IADD3 R52, PT, PT, R52, 0x8, RZ ;  /* 0x0000000834347810 */ /* 0x000fe20007ffe0ff */
[----:B---3--:R-:W-:-:S05]  /*3190*/  FFMA R45, R50, R26, R45 ;  /* 0x0000001a322d7223 */ /* 0x008fca000000002d */
[----:B------:R1:W-:Y:S05]  /*31a0*/  STG.E desc[UR16][R28.64], R45 ;  /* 0x0000002d1c007986 */ /* 0x0003ea000c101910 */
[----:B------:R-:W-:Y:S05]  /*31b0*/  @P4 BRA `(.L_x_21) ;  /* 0xfffffffc00044947 */ /* 0x000fea000383ffff */
[----:B------:R-:W-:-:S07]  /*31c0*/  MOV R50, R46 ;  /* 0x0000002e00327202 */ /* 0x000fce0000000f00 */
.L_x_20:
[----:B------:R-:W-:-:S13]  /*31d0*/  ISETP.NE.AND P4, PT, R42, RZ, PT ;  /* 0x000000ff2a00720c */ /* 0x000fda0003f85270 */
[----:B------:R-:W-:Y:S05]  /*31e0*/  @!P4 BRA `(.L_x_22) ;  /* 0x00000004000cc947 */ /* 0x000fea0003800000 */
[----:B------:R-:W-:Y:S05]  /*31f0*/  @!P3 BRA `(.L_x_23) ;  /* 0x000000000084b947 */ /* 0x000fea0003800000 */
[----:B------:R-:W2:Y:S01]  /*3200*/  LDC.64 R26, c[0x0][0x380] ;  /* 0x0000e000ff1a7b82 */ /* 0x000ea20000000a00 */
[----:B------:R-:W3:Y:S01]  /*3210*/  LDCU UR4, c[0x0][0x3e4] ;  /* 0x00007c80ff0477ac */ /* 0x000ee20008000800 */
[----:B------:R-:W4:Y:S06]  /*3220*/  LDG.E.CONSTANT R52, desc[UR16][R24.64] ;  /* 0x0000001018347981 */ /* 0x000f2c000c1e9900 */
[----:B-1----:R-:W1:Y:S01]  /*3230*/  LDC.64 R28, c[0x0][0x3c0] ;  /* 0x0000f000ff1c7b82 */ /* 0x002e620000000a00 */
[----:B---3--:R-:W-:-:S04]  /*3240*/  IMAD R51, R49, UR4, R50 ;  /* 0x0000000431337c24 */ /* 0x008fc8000f8e0232 */
[----:B--2---:R-:W-:-:S06]  /*3250*/  IMAD.WIDE.U32 R38, R51, 0x4, R26 ;  /* 0x0000000433267825 */ /* 0x004fcc00078e001a */
[----:B------:R-:W4:Y:S01]  /*3260*/  LDG.E.CONSTANT R38, desc[UR16][R38.64] ;  /* 0x0000001026267981 */ /* 0x000f22000c1e9900 */
[----:B-1----:R-:W-:-:S05]  /*3270*/  IMAD.WIDE.U32 R54, R51, 0x4, R28 ;  /* 0x0000000433367825 */ /* 0x002fca00078e001c */
[----:B------:R-:W4:Y:S01]  /*3280*/  LDG.E R37, desc[UR16][R54.64] ;  /* 0x0000001036257981 */ /* 0x000f22000c1e1900 */
[----:B------:R-:W-:-:S05]  /*3290*/  IADD3 R41, PT, PT, R51, 0x1, RZ ;  /* 0x0000000133297810 */ /* 0x000fca0007ffe0ff */
[----:B------:R-:W-:-:S04]  /*32a0*/  IMAD.WIDE.U32 R44, R41, 0x4, R26 ;  /* 0x00000004292c7825 */ /* 0x000fc800078e001a */
[----:B------:R-:W-:Y:S02]  /*32b0*/  IMAD.WIDE.U32 R40, R41, 0x4, R28 ;  /* 0x0000000429287825 */ /* 0x000fe400078e001c */
[----:B------:R-:W2:Y:S02]  /*32c0*/  LDG.E.CONSTANT R45, desc[UR16][R44.64] ;  /* 0x000000102c2d7981 */ /* 0x000ea4000c1e9900 */
[----:B----4-:R-:W-:-:S05]  /*32d0*/  FFMA R53, R52, R38, R37 ;  /* 0x0000002634357223 */ /* 0x010fca0000000025 */
[----:B------:R3:W-:Y:S04]  /*32e0*/  STG.E desc[UR16][R54.64], R53 ;  /* 0x0000003536007986 */ /* 0x0007e8000c101910 */
[----:B------:R-:W2:Y:S01]  /*32f0*/  LDG.E R57, desc[UR16][R40.64] ;  /* 0x0000001028397981 */ /* 0x000ea2000c1e1900 */
[----:B------:R-:W-:-:S04]  /*3300*/  VIADD R59, R51, 0x2 ;  /* 0x00000002333b7836 */ /* 0x000fc80000000000 */
[----:B------:R-:W-:-:S04]  /*3310*/  IMAD.WIDE.U32 R36, R59, 0x4, R26 ;  /* 0x000000043b247825 */ /* 0x000fc800078e001a */
[----:B------:R-:W-:Y:S02]  /*3320*/  IMAD.WIDE.U32 R38, R59, 0x4, R28 ;  /* 0x000000043b267825 */ /* 0x000fe400078e001c */
[----:B------:R-:W4:Y:S02]  /*3330*/  LDG.E.CONSTANT R37, desc[UR16][R36.64] ;  /* 0x0000001024257981 */ /* 0x000f24000c1e9900 */
[----:B--2---:R-:W-:-:S05]  /*3340*/  FFMA R57, R52, R45, R57 ;  /* 0x0000002d34397223 */ /* 0x004fca0000000039 */
[----:B------:R3:W-:Y:S04]  /*3350*/  STG.E desc[UR16][R40.64], R57 ;  /* 0x0000003928007986 */ /* 0x0007e8000c101910 */
        /* <DEDUP_REMOVED lines=8> */
[----:B------:R-:W-:Y:S01]  /*33e0*/  IADD3 R50, PT, PT, R50, 0x4, RZ ;  /* 0x0000000432327810 */ /* 0x000fe20007ffe0ff */
[----:B--2---:R-:W-:-:S05]  /*33f0*/  FFMA R45, R52, R26, R45 ;  /* 0x0000001a342d7223 */ /* 0x004fca000000002d */
[----:B------:R3:W-:Y:S02]  /*3400*/  STG.E desc[UR16][R28.64], R45 ;  /* 0x0000002d1c007986 */ /* 0x0007e4000c101910 */
.L_x_23:
[----:B------:R-:W-:-:S13]  /*3410*/  ISETP.NE.AND P4, PT, R47, RZ, PT ;  /* 0x000000ff2f00720c */ /* 0x000fda0003f85270 */
[----:B------:R-:W-:Y:S05]  /*3420*/  @!P4 BRA `(.L_x_22) ;  /* 0x00000000007cc947 */ /* 0x000fea0003800000 */
[----:B------:R-:W-:Y:S01]  /*3430*/  ISETP.NE.AND P4, PT, R47, 0x1, PT ;  /* 0x000000012f00780c */ /* 0x000fe20003f85270 */
[----:B-1-3--:R-:W1:-:S12]  /*3440*/  LDC R40, c[0x0][0x3e4] ;  /* 0x0000f900ff287b82 */ /* 0x00ae580000000800 */
[----:B------:R-:W2:Y:S01]  /*3450*/  @P4 LDC.64 R28, c[0x0][0x380] ;  /* 0x0000e000ff1c4b82 */ /* 0x000ea20000000a00 */
[----:B------:R-:W3:Y:S07]  /*3460*/  @P4 LDG.E.CONSTANT R41, desc[UR16][R24.64] ;  /* 0x0000001018294981 */ /* 0x000eee000c1e9900 */
[----:B------:R-:W4:Y:S01]  /*3470*/  @P4 LDC.64 R38, c[0x0][0x3c0] ;  /* 0x0000f000ff264b82 */ /* 0x000f220000000a00 */
[----:B-1----:R-:W-:-:S04]  /*3480*/  @P4 IMAD R45, R49, R40, R50 ;  /* 0x00000028312d4224 */ /* 0x002fc800078e0232 */
[----:B--2---:R-:W-:-:S06]  /*3490*/  @P4 IMAD.WIDE.U32 R26, R45, 0x4, R28 ;  /* 0x000000042d1a4825 */ /* 0x004fcc00078e001c */
[----:B------:R-:W3:Y:S01]  /*34a0*/  @P4 LDG.E.CONSTANT R26, desc[UR16][R26.64] ;  /* 0x000000101a1a4981 */ /* 0x000ee2000c1e9900 */
[----:B----4-:R-:W-:-:S05]  /*34b0*/  @P4 IMAD.WIDE.U32 R36, R45, 0x4, R38 ;  /* 0x000000042d244825 */ /* 0x010fca00078e0026 */
[----:B------:R-:W3:Y:S01]  /*34c0*/  @P4 LDG.E R44, desc[UR16][R36.64] ;  /* 0x00000010242c4981 */ /* 0x000ee2000c1e1900 */
[----:B------:R-:W-:-:S05]  /*34d0*/  @P4 IADD3 R45, PT, PT, R45, 0x1, RZ ;  /* 0x000000012d2d4810 */ /* 0x000fca0007ffe0ff */
[----:B------:R-:W-:-:S04]  /*34e0*/  @P4 IMAD.WIDE.U32 R28, R45, 0x4, R28 ;  /* 0x000000042d1c4825 */ /* 0x000fc800078e001c */
[----:B------:R-:W-:Y:S02]  /*34f0*/  @P4 IMAD.WIDE.U32 R38, R45, 0x4, R38 ;  /* 0x000000042d264825 */ /* 0x000fe400078e0026 */
[----:B------:R-:W2:Y:S02]  /*3500*/  @P4 LDG.E.CONSTANT R28, desc[UR16][R28.64] ;  /* 0x000000101c1c4981 */ /* 0x000ea4000c1e9900 */
[----:B---3--:R-:W-:-:S05]  /*3510*/  @P4 FFMA R51, R41, R26, R44 ;  /* 0x0000001a29334223 */ /* 0x008fca000000002c */
[----:B------:R4:W-:Y:S04]  /*3520*/  @P4 STG.E desc[UR16][R36.64], R51 ;  /* 0x0000003324004986 */ /* 0x0009e8000c101910 */
[----:B------:R-:W2:Y:S01]  /*3530*/  @P4 LDG.E R44, desc[UR16][R38.64] ;  /* 0x00000010262c4981 */ /* 0x000ea2000c1e1900 */
[----:B------:R-:W-:Y:S01]  /*3540*/  @P4 IADD3 R50, PT, PT, R50, 0x2, RZ ;  /* 0x0000000232324810 */ /* 0x000fe20007ffe0ff */
[----:B--2---:R-:W-:-:S05]  /*3550*/  @P4 FFMA R41, R41, R28, R44 ;  /* 0x0000001c29294223 */ /* 0x004fca000000002c */
[----:B------:R4:W-:Y:S01]  /*3560*/  @P4 STG.E desc[UR16][R38.64], R41 ;  /* 0x0000002926004986 */ /* 0x0009e2000c101910 */
[----:B------:R-:W-:-:S13]  /*3570*/  LOP3.LUT P4, RZ, R40, 0x1, RZ, 0xc0, !PT ;  /* 0x0000000128ff7812 */ /* 0x000fda000788c0ff */
[----:B------:R-:W1:Y:S01]  /*3580*/  @P4 LDC.64 R26, c[0x0][0x380] ;  /* 0x0000e000ff1a4b82 */ /* 0x000e620000000a00 */
[----:B------:R-:W2:Y:S07]  /*3590*/  @P4 LDG.E.CONSTANT R29, desc[UR16][R24.64] ;  /* 0x00000010181d4981 */ /* 0x000eae000c1e9900 */
[----:B------:R-:W3:Y:S01]  /*35a0*/  @P4 LDC.64 R44, c[0x0][0x3c0] ;  /* 0x0000f000ff2c4b82 */ /* 0x000ee20000000a00 */
[----:B------:R-:W-:-:S04]  /*35b0*/  @P4 IMAD R49, R49, R40, R50 ;  /* 0x0000002831314224 */ /* 0x000fc800078e0232 */
[----:B-1----:R-:W-:-:S06]  /*35c0*/  @P4 IMAD.WIDE.U32 R26, R49, 0x4, R26 ;  /* 0x00000004311a4825 */ /* 0x002fcc00078e001a */
[----:B------:R-:W2:Y:S01]  /*35d0*/  @P4 LDG.E.CONSTANT R27, desc[UR16][R26.64] ;  /* 0x000000101a1b4981 */ /* 0x000ea2000c1e9900 */
[----:B---3--:R-:W-:-:S05]  /*35e0*/  @P4 IMAD.WIDE.U32 R44, R49, 0x4, R44 ;  /* 0x00000004312c4825 */ /* 0x008fca00078e002c */
[----:B------:R-:W2:Y:S02]  /*35f0*/  @P4 LDG.E R28, desc[UR16][R44.64] ;  /* 0x000000102c1c4981 */ /* 0x000ea4000c1e1900 */
[----:B--2---:R-:W-:-:S05]  /*3600*/  @P4 FFMA R29, R29, R27, R28 ;  /* 0x0000001b1d1d4223 */ /* 0x004fca000000001c */
[----:B------:R4:W-:Y:S02]  /*3610*/  @P4 STG.E desc[UR16][R44.64], R29 ;  /* 0x0000001d2c004986 */ /* 0x0009e4000c101910 */
.L_x_22:
[----:B------:R-:W-:-:S04]  /*3620*/  IADD3 R43, PT, PT, R43, 0x100, RZ ;  /* 0x000001002b2b7810 */ /* 0x000fc80007ffe0ff */
[----:B------:R-:W-:-:S13]  /*3630*/  ISETP.GE.U32.AND P4, PT, R43, UR15, PT ;  /* 0x0000000f2b007c0c */ /* 0x000fda000bf86070 */
[----:B------:R-:W-:Y:S05]  /*3640*/  @!P4 BRA `(.L_x_24) ;  /* 0xfffffff400b4c947 */ /* 0x000fea000383ffff */
.L_x_19:
[----:B0-----:R-:W-:Y:S05]  /*3650*/  BSYNC.RECONVERGENT B2 ;  /* 0x0000000000027941 */ /* 0x001fea0003800200 */
.L_x_17:
[----:B0-----:R-:W-:Y:S05]  /*3660*/  BSYNC.RELIABLE B0 ;  /* 0x0000000000007941 */ /* 0x001fea0003800100 */
.L_x_16:
[----:B------:R-:W-:Y:S05]  /*3670*/  BRA `(.L_x_25) ;  /* 0x0000002000747947 */ /* 0x000fea0003800000 */
.L_x_18:
[----:B------:R-:W-:Y:S05]  /*3680*/  BREAK.RELIABLE B0 ;  /* 0x0000000000007942 */ /* 0x000fea0003800100 */
[----:B------:R-:W1:Y:S01]  /*3690*/  LDCU.64 UR4, c[0x0][0x3b8] ;  /* 0x00007700ff0477ac */ /* 0x000e620008000a00 */
[----:B------:R-:W-:Y:S01]  /*36a0*/  IADD3 R41, PT, PT, R29, -0x1, RZ ;  /* 0xffffffff1d297810 */ /* 0x000fe20007ffe0ff */
[----:B-1----:R-:W-:-:S04]  /*36b0*/  UISETP.NE.U32.AND UP0, UPT, UR4, URZ, UPT ;  /* 0x000000ff0400728c */ /* 0x002fc8000bf05070 */
[----:B------:R-:W-:-:S09]  /*36c0*/  UISETP.NE.AND.EX UP0, UPT, UR5, URZ, UPT, UP0 ;  /* 0x000000ff0500728c */ /* 0x000fd2000bf05300 */
[----:B------:R-:W-:Y:S05]  /*36d0*/  BRA.U UP0, `(.L_x_26) ;  /* 0x0000000d00ec7547 */ /* 0x000fea000b800000 */
[C---:B------:R-:W-:Y:S02]  /*36e0*/  LOP3.LUT R24, R29.reuse, 0x3, RZ, 0xc0, !PT ;  /* 0x000000031d187812 */ /* 0x040fe400078ec0ff */
[----:B------:R-:W-:-:S07]  /*36f0*/  LOP3.LUT R29, R29, 0xfffffffc, RZ, 0xc0, !PT ;  /* 0xfffffffc1d1d7812 */ /* 0x000fce00078ec0ff */
.L_x_45:
[----:B-1----:R-:W1:Y:S01]  /*3700*/  LDCU UR4, c[0x0][0x3dc] ;  /* 0x00007b80ff0477ac */ /* 0x002e620008000800 */
[----:B------:R-:W-:Y:S01]  /*3710*/  ISETP.GE.U32.AND P2, PT, R41, 0x3, PT ;  /* 0x000000032900780c */ /* 0x000fe20003f46070 */
[----:B------:R-:W-:Y:S01]  /*3720*/  HFMA2 R28, -RZ, RZ, 0, 0 ;  /* 0x00000000ff1c7431 */ /* 0x000fe200000001ff */
[----:B0-----:R-:W0:Y:S01]  /*3730*/  LDCU UR5, c[0x0][0x3e0] ;  /* 0x00007c00ff0577ac */ /* 0x001e220008000800 */
[----:B-12---:R-:W-:Y:S01]  /*3740*/  MOV R26, UR4 ;  /* 0x00000004001a7c02 */ /* 0x006fe20008000f00 */
[----:B0-234-:R-:W-:-:S04]  /*3750*/  IMAD.U32 R36, RZ, RZ, UR5 ;  /* 0x00000005ff247e24 */ /* 0x01dfc8000f8e00ff */
[----:B------:R-:W-:-:S04]  /*3760*/  IMAD R27, R26, UR7, R43 ;  /* 0x000000071a1b7c24 */ /* 0x000fc8000f8e022b */
[----:B------:R-:W-:Y:S01]  /*3770*/  IMAD R27, R27, R36, UR9 ;  /* 0x000000091b1b7e24 */ /* 0x000fe2000f8e0224 */
[----:B------:R-:W-:Y:S06]  /*3780*/  @!P2 BRA `(.L_x_27) ;  /* 0x000000080014a947 */ /* 0x000fec0003800000 */
[----:B------:R-:W-:-:S07]  /*3790*/  MOV R28, RZ ;  /* 0x000000ff001c7202 */ /* 0x000fce0000000f00 */
.L_x_36:
[----:B0-----:R-:W0:Y:S01]  /*37a0*/  LDC.64 R36, c[0x0][0x3b0] ;  /* 0x0000ec00ff247b82 */ /* 0x001e220000000a00 */
[----:B------:R-:W1:Y:S02]  /*37b0*/  LDCU UR4, c[0x0][0x3e4] ;  /* 0x00007c80ff0477ac */ /* 0x000e640008000800 */
[----:B-1----:R-:W-:-:S04]  /*37c0*/  IMAD R26, R27, UR4, R28 ;  /* 0x000000041b1a7c24 */ /* 0x002fc8000f8e021c */
[C---:B0-----:R-:W-:Y:S02]  /*37d0*/  IMAD.WIDE.U32 R38, R26.reuse, 0x4, R36 ;  /* 0x000000041a267825 */ /* 0x041fe400078e0024 */
[----:B------:R-:W0:Y:S03]  /*37e0*/  LDC.64 R36, c[0x0][0x3c0] ;  /* 0x0000f000ff247b82 */ /* 0x000e260000000a00 */
[----:B------:R-:W2:Y:S01]  /*37f0*/  LDG.E.CONSTANT R51, desc[UR16][R38.64] ;  /* 0x0000001026337981 */ /* 0x000ea2000c1e9900 */
[----:B0-----:R-:W-:-:S05]  /*3800*/  IMAD.WIDE.U32 R36, R26, 0x4, R36 ;  /* 0x000000041a247825 */ /* 0x001fca00078e0024 */
[----:B------:R0:W5:Y:S01]  /*3810*/  LDG.E R25, desc[UR16][R36.64] ;  /* 0x0000001024197981 */ /* 0x000162000c1e1900 */
[----:B------:R-:W-:Y:S01]  /*3820*/  HFMA2 R45, -RZ, RZ, 3.7421875, 0 ;  /* 0x437c0000ff2d7431 */ /* 0x000fe200000001ff */
[----:B------:R-:W-:Y:S01]  /*3830*/  MOV R40, 0x3bbb989d ;  /* 0x3bbb989d00287802 */ /* 0x000fe20000000f00 */
[----:B------:R-:W-:Y:S01]  /*3840*/  BSSY.RECONVERGENT B4, `(.L_x_28) ;  /* 0x0000016000047945 */ /* 0x000fe20003800200 */
[----:B------:R-:W-:-:S04]  /*3850*/  IADD3 R28, PT, PT, R28, 0x4, RZ ;  /* 0x000000041c1c7810 */ /* 0x000fc80007ffe0ff */
[----:B------:R-:W-:Y:S01]  /*3860*/  ISETP.NE.AND P6, PT, R28, R29, PT ;  /* 0x0000001d1c00720c */ /* 0x000fe20003fc5270 */
[----:B--2---:R-:W-:-:S04]  /*3870*/  FFMA.SAT R40, R51, -R40, 0.5 ;  /* 0x3f00000033287423 */ /* 0x004fc80000002828 */
[----:B------:R-:W-:-:S04]  /*3880*/  FFMA.RM R40, R40, R45, 12582913 ;  /* 0x4b40000128287423 */ /* 0x000fc8000000402d */
[C---:B------:R-:W-:Y:S01]  /*3890*/  FADD R42, R40.reuse, -12583039 ;  /* 0xcb40007f282a7421 */ /* 0x040fe20000000000 */
[----:B------:R-:W-:-:S03]  /*38a0*/  SHF.L.U32 R40, R40, 0x17, RZ ;  /* 0x0000001728287819 */ /* 0x000fc600000006ff */
[----:B------:R-:W-:-:S04]  /*38b0*/  FFMA R42, R51, -1.4426950216293334961, -R42 ;  /* 0xbfb8aa3b332a7823 */ /* 0x000fc8000000082a */
[----:B------:R-:W-:-:S04]  /*38c0*/  FFMA R42, R51, -1.925963033500011079e-08, R42 ;  /* 0xb2a57060332a7823 */ /* 0x000fc8000000002a */
[----:B------:R-:W1:Y:S02]  /*38d0*/  MUFU.EX2 R39, R42 ;  /* 0x0000002a00277308 */ /* 0x000e640000000800 */
[----:B-1----:R-:W-:-:S06]  /*38e0*/  FFMA R47, R40, R39, 1 ;  /* 0x3f800000282f7423 */ /* 0x002fcc0000000027 */
[----:B------:R-:W1:Y:S08]  /*38f0*/  MUFU.RCP R38, R47 ;  /* 0x0000002f00267308 */ /* 0x000e700000001000 */
[----:B------:R-:W2:Y:S01]  /*3900*/  FCHK P2, R51, R47 ;  /* 0x0000002f33007302 */ /* 0x000ea20000040000 */
[----:B-1----:R-:W-:-:S04]  /*3910*/  FFMA R39, -R47, R38, 1 ;  /* 0x3f8000002f277423 */ /* 0x002fc80000000126 */
[----:B------:R-:W-:-:S04]  /*3920*/  FFMA R38, R38, R39, R38 ;  /* 0x0000002726267223 */ /* 0x000fc80000000026 */
[----:B------:R-:W-:-:S04]  /*3930*/  FFMA R39, R51, R38, RZ ;  /* 0x0000002633277223 */ /* 0x000fc800000000ff */
[----:B------:R-:W-:-:S04]  /*3940*/  FFMA R40, -R47, R39, R51 ;  /* 0x000000272f287223 */ /* 0x000fc80000000133 */
[----:B------:R-:W-:Y:S01]  /*3950*/  FFMA R40, R38, R40, R39 ;  /* 0x0000002826287223 */ /* 0x000fe20000000027 */
[----:B0-2---:R-:W-:Y:S06]  /*3960*/  @!P2 BRA `(.L_x_29) ;  /* 0x00000000000ca947 */ /* 0x005fec0003800000 */
[----:B------:R-:W-:-:S07]  /*3970*/  MOV R44, 0x3990 ;  /* 0x00003990002c7802 */ /* 0x000fce0000000f00 */
[----:B-----5:R-:W-:Y:S05]  /*3980*/  CALL.REL.NOINC `($__internal_0_$__cuda_sm3x_div_rn_noftz_f32_slowpath) ;  /* 0x0000002000ac7944 */ /* 0x020fea0003c00000 */
[----:B------:R-:W-:-:S07]  /*3990*/  MOV R40, R45 ;  /* 0x0000002d00287202 */ /* 0x000fce0000000f00 */
.L_x_29:
[----:B------:R-:W-:Y:S05]  /*39a0*/  BSYNC.RECONVERGENT B4 ;  /* 0x0000000000047941 */ /* 0x000fea0003800200 */
.L_x_28:
[----:B------:R-:W0:Y:S01]  /*39b0*/  LDC.64 R38, c[0x0][0x3b0] ;  /* 0x0000ec00ff267b82 */ /* 0x000e220000000a00 */
[----:B------:R-:W-:-:S04]  /*39c0*/  VIADD R49, R26, 0x1 ;  /* 0x000000011a317836 */ /* 0x000fc80000000000 */
[----:B0-----:R-:W-:-:S03]  /*39d0*/  IMAD.WIDE.U32 R44, R49, 0x4, R38 ;  /* 0x00000004312c7825 */ /* 0x001fc600078e0026 */
[----:B------:R-:W0:Y:S02]  /*39e0*/  LDC.64 R38, c[0x0][0x3c0] ;  /* 0x0000f000ff267b82 */ /* 0x000e240000000a00 */
[----:B------:R-:W2:Y:S01]  /*39f0*/  LDG.E.CONSTANT R51, desc[UR16][R44.64] ;  /* 0x000000102c337981 */ /* 0x000ea2000c1e9900 */
[----:B-----5:R-:W-:-:S05]  /*3a00*/  FMUL R47, R25, R40 ;  /* 0x00000028192f7220 */ /* 0x020fca0000400000 */
[----:B------:R1:W-:Y:S01]  /*3a10*/  STG.E desc[UR16][R36.64], R47 ;  /* 0x0000002f24007986 */ /* 0x0003e2000c101910 */
[----:B0-----:R-:W-:-:S05]  /*3a20*/  IMAD.WIDE.U32 R38, R49, 0x4, R38 ;  /* 0x0000000431267825 */ /* 0x001fca00078e0026 */
[----:B------:R0:W5:Y:S01]  /*3a30*/  LDG.E R25, desc[UR16][R38.64] ;  /* 0x0000001026197981 */ /* 0x000162000c1e1900 */
[----:B------:R-:W-:Y:S01]  /*3a40*/  HFMA2 R40, -RZ, RZ, 0.96630859375, -0.0022525787353515625 ;  /* 0x3bbb989dff287431 */ /* 0x000fe200000001ff */
[----:B------:R-:W-:Y:S01]  /*3a50*/  MOV R49, 0x437c0000 ;  /* 0x437c000000317802 */ /* 0x000fe20000000f00 */
[----:B------:R-:W-:Y:S03]  /*3a60*/  BSSY.RECONVERGENT B4, `(.L_x_30) ;  /* 0x0000014000047945 */ /* 0x000fe60003800200 */
        /* <DEDUP_REMOVED lines=19> */
.L_x_31:
[----:B------:R-:W-:Y:S05]  /*3ba0*/  BSYNC.RECONVERGENT B4 ;  /* 0x0000000000047941 */ /* 0x000fea0003800200 */
.L_x_30:
[----:B------:R-:W0:Y:S01]  /*3bb0*/  LDC.64 R36, c[0x0][0x3b0] ;  /* 0x0000ec00ff247b82 */ /* 0x000e220000000a00 */
[----:B------:R-:W-:-:S05]  /*3bc0*/  IADD3 R49, PT, PT, R26, 0x2, RZ ;  /* 0x000000021a317810 */ /* 0x000fca0007ffe0ff */
[----:B0-----:R-:W-:Y:S02]  /*3bd0*/  IMAD.WIDE.U32 R44, R49, 0x4, R36 ;  /* 0x00000004312c7825 */ /* 0x001fe400078e0024 */
[----:B------:R-:W0:Y:S03]  /*3be0*/  LDC.64 R36, c[0x0][0x3c0] ;  /* 0x0000f000ff247b82 */ /* 0x000e260000000a00 */
        /* <DEDUP_REMOVED lines=11> */
[----:B------:R-:W-:-:S03]  /*3ca0*/  IMAD.SHL.U32 R40, R40, 0x800000, RZ ;  /* 0x0080000028287824 */ /* 0x000fc600078e00ff */
        /* <DEDUP_REMOVED lines=15> */
.L_x_33:
[----:B------:R-:W-:Y:S05]  /*3da0*/  BSYNC.RECONVERGENT B4 ;  /* 0x0000000000047941 */ /* 0x000fea0003800200 */
.L_x_32:
        /* <DEDUP_REMOVED lines=30> */
.L_x_35:
[----:B------:R-:W-:Y:S05]  /*3f90*/  BSYNC.RECONVERGENT B4 ;  /* 0x0000000000047941 */ /* 0x000fea0003800200 */
.L_x_34:
[----:B-----5:R-:W-:-:S05]  /*3fa0*/  FMUL R25, R25, R45 ;  /* 0x0000002d19197220 */ /* 0x020fca0000400000 */
[----:B------:R0:W-:Y:S01]  /*3fb0*/  STG.E desc[UR16][R38.64], R25 ;  /* 0x0000001926007986 */ /* 0x0001e2000c101910 */
[----:B------:R-:W-:Y:S05]  /*3fc0*/  @P6 BRA `(.L_x_36) ;  /* 0xfffffff400f46947 */ /* 0x000fea000383ffff */
[----:B------:R-:W-:-:S07]  /*3fd0*/  MOV R28, R29 ;  /* 0x0000001d001c7202 */ /* 0x000fce0000000f00 */
.L_x_27:
[----:B------:R-:W-:-:S13]  /*3fe0*/  ISETP.NE.AND P2, PT, R24, RZ, PT ;  /* 0x000000ff1800720c */ /* 0x000fda0003f45270 */
[----:B------:R-:W-:Y:S05]  /*3ff0*/  @!P2 BRA `(.L_x_37) ;  /* 0x000000040094a947 */ /* 0x000fea0003800000 */
[----:B------:R-:W-:-:S13]  /*4000*/  ISETP.NE.AND P2, PT, R24, 0x1, PT ;  /* 0x000000011800780c */ /* 0x000fda0003f45270 */
[----:B------:R-:W-:Y:S05]  /*4010*/  @!P2 BRA `(.L_x_38) ;  /* 0x000000040004a947 */ /* 0x000fea0003800000 */
[----:B------:R-:W0:Y:S01]  /*4020*/  LDC.64 R36, c[0x0][0x3b0] ;  /* 0x0000ec00ff247b82 */ /* 0x000e220000000a00 */
[----:B------:R-:W1:Y:S02]  /*4030*/  LDCU UR4, c[0x0][0x3e4] ;  /* 0x00007c80ff0477ac */ /* 0x000e640008000800 */
[----:B-1----:R-:W-:-:S04]  /*4040*/  IMAD R26, R27, UR4, R28 ;  /* 0x000000041b1a7c24 */ /* 0x002fc8000f8e021c */
[C---:B0-----:R-:W-:Y:S02]  /*4050*/  IMAD.WIDE.U32 R38, R26.reuse, 0x4, R36 ;  /* 0x000000041a267825 */ /* 0x041fe400078e0024 */
[----:B------:R-:W0:Y:S03]  /*4060*/  LDC.64 R36, c[0x0][0x3c0] ;  /* 0x0000f000ff247b82 */ /* 0x000e260000000a00 */
[----:B------:R-:W2:Y:S01]  /*4070*/  LDG.E.CONSTANT R51, desc[UR16][R38.64] ;  /* 0x0000001026337981 */ /* 0x000ea2000c1e9900 */
[----:B0-----:R-:W-:-:S05]  /*4080*/  IMAD.WIDE.U32 R36, R26, 0x4, R36 ;  /* 0x000000041a247825 */ /* 0x001fca00078e0024 */
[----:B------:R0:W5:Y:S01]  /*4090*/  LDG.E R25, desc[UR16][R36.64] ;  /* 0x0000001024197981 */ /* 0x000162000c1e1900 */
[----:B------:R-:W-:Y:S02]  /*40a0*/  HFMA2 R40, -RZ, RZ, 0.96630859375, -0.0022525787353515625 ;  /* 0x3bbb989dff287431 */ /* 0x000fe400000001ff */
[----:B------:R-:W-:Y:S01]  /*40b0*/  IMAD.MOV.U32 R45, RZ, RZ, 0x437c0000 ;  /* 0x437c0000ff2d7424 */ /* 0x000fe200078e00ff */
[----:B------:R-:W-:Y:S02]  /*40c0*/  BSSY.RECONVERGENT B4, `(.L_x_39) ;  /* 0x0000014000047945 */ /* 0x000fe40003800200 */
        /* <DEDUP_REMOVED lines=19> */
.L_x_40:
[----:B------:R-:W-:Y:S05]  /*4200*/  BSYNC.RECONVERGENT B4 ;  /* 0x0000000000047941 */ /* 0x000fea0003800200 */
.L_x_39:
        /* <DEDUP_REMOVED lines=30> */
.L_x_42:
[----:B------:R-:W-:Y:S05]  /*43f0*/  BSYNC.RECONVERGENT B4 ;  /* 0x0000000000047941 */ /* 0x000fea0003800200 */
.L_x_41:
[----:B-----5:R-:W-:Y:S01]  /*4400*/  FMUL R25, R25, R45 ;  /* 0x0000002d19197220 */ /* 0x020fe20000400000 */
[----:B------:R-:W-:-:S04]  /*4410*/  IADD3 R28, PT, PT, R28, 0x2, RZ ;  /* 0x000000021c1c7810 */ /* 0x000fc80007ffe0ff */
[----:B------:R1:W-:Y:S03]  /*4420*/  STG.E desc[UR16][R38.64], R25 ;  /* 0x0000001926007986 */ /* 0x0003e6000c101910 */
.L_x_38:
[----:B------:R-:W2:Y:S02]  /*4430*/  LDCU UR4, c[0x0][0x3e4] ;  /* 0x00007c80ff0477ac */ /* 0x000ea40008000800 */
[----:B--2---:R-:W-:-:S09]  /*4440*/  ULOP3.LUT UP0, URZ, UR4, 0x1, URZ, 0xc0, !UPT ;  /* 0x0000000104ff7892 */ /* 0x004fd2000f80c0ff */
[----:B------:R-:W-:Y:S05]  /*4450*/  BRA.U !UP0, `(.L_x_37) ;  /* 0x00000001087c7547 */ /* 0x000fea000b800000 */
[----:B------:R-:W2:Y:S01]  /*4460*/  LDC.64 R36, c[0x0][0x3b0] ;  /* 0x0000ec00ff247b82 */ /* 0x000ea20000000a00 */
[----:B01----:R-:W-:-:S07]  /*4470*/  IMAD R25, R27, UR4, R28 ;  /* 0x000000041b197c24 */ /* 0x003fce000f8e021c */
[----:B------:R-:W0:Y:S01]  /*4480*/  LDC.64 R26, c[0x0][0x3c0] ;  /* 0x0000f000ff1a7b82 */ /* 0x000e220000000a00 */
[----:B--2---:R-:W-:-:S05]  /*4490*/  IMAD.WIDE.U32 R36, R25, 0x4, R36 ;  /* 0x0000000419247825 */ /* 0x004fca00078e0024 */
[----:B------:R-:W2:Y:S01]  /*44a0*/  LDG.E.CONSTANT R51, desc[UR16][R36.64] ;  /* 0x0000001024337981 */ /* 0x000ea2000c1e9900 */
[----:B0-----:R-:W-:-:S05]  /*44b0*/  IMAD.WIDE.U32 R26, R25, 0x4, R26 ;  /* 0x00000004191a7825 */ /* 0x001fca00078e001a */
[----:B------:R0:W5:Y:S01]  /*44c0*/  LDG.E R25, desc[UR16][R26.64] ;  /* 0x000000101a197981 */ /* 0x000162000c1e1900 */
[----:B------:R-:W-:Y:S02]  /*44d0*/  HFMA2 R39, -RZ, RZ, 3.7421875, 0 ;  /* 0x437c0000ff277431 */ /* 0x000fe400000001ff */
[----:B------:R-:W-:Y:S01]  /*44e0*/  IMAD.MOV.U32 R28, RZ, RZ, 0x3bbb989d ;  /* 0x3bbb989dff1c7424 */ /* 0x000fe200078e00ff */
        /* <DEDUP_REMOVED lines=19> */
.L_x_44:
[----:B------:R-:W-:Y:S05]  /*4620*/  BSYNC.RECONVERGENT B4 ;  /* 0x0000000000047941 */ /* 0x000fea0003800200 */
.L_x_43:
[----:B-----5:R-:W-:-:S05]  /*4630*/  FMUL R25, R25, R45 ;  /* 0x0000002d19197220 */ /* 0x020fca0000400000 */
[----:B------:R2:W-:Y:S02]  /*4640*/  STG.E desc[UR16][R26.64], R25 ;  /* 0x000000191a007986 */ /* 0x0005e4000c101910 */
.L_x_37:
[----:B------:R-:W-:-:S04]  /*4650*/  IADD3 R43, PT, PT, R43, 0x100, RZ ;  /* 0x000001002b2b7810 */ /* 0x000fc80007ffe0ff */
[----:B------:R-:W-:-:S13]  /*4660*/  ISETP.GE.U32.AND P2, PT, R43, UR15, PT ;  /* 0x0000000f2b007c0c */ /* 0x000fda000bf46070 */
[----:B------:R-:W-:Y:S05]  /*4670*/  @!P2 BRA `(.L_x_45) ;  /* 0xfffffff00020a947 */ /* 0x000fea000383ffff */
[----:B------:R-:W-:Y:S05]  /*4680*/  BRA `(.L_x_25) ;  /* 0x0000001000707947 */ /* 0x000fea0003800000 */
.L_x_26:
[C---:B------:R-:W-:Y:S02]  /*4690*/  LOP3.LUT R39, R29.reuse, 0x3, RZ, 0xc0, !PT ;  /* 0x000000031d277812 */ /* 0x040fe400078ec0ff */
[----:B------:R-:W-:-:S07]  /*46a0*/  LOP3.LUT R42, R29, 0xfffffffc, RZ, 0xc0, !PT ;  /* 0xfffffffc1d2a7812 */ /* 0x000fce00078ec0ff */
.L_x_64:
[----:B-1----:R-:W1:Y:S01]  /*46b0*/  LDCU UR4, c[0x0][0x3dc] ;  /* 0x00007b80ff0477ac */ /* 0x002e620008000800 */
[----:B------:R-:W-:Y:S02]  /*46c0*/  ISETP.GE.U32.AND P2, PT, R41, 0x3, PT ;  /* 0x000000032900780c */ /* 0x000fe40003f46070 */
[----:B0-----:R-:W-:Y:S01]  /*46d0*/  MOV R29, RZ ;  /* 0x000000ff001d7202 */ /* 0x001fe20000000f00 */
[----:B------:R-:W5:Y:S01]  /*46e0*/  LDCU UR5, c[0x0][0x3e0] ;  /* 0x00007c00ff0577ac */ /* 0x000f620008000800 */
[----:B-1----:R-:W-:Y:S02]  /*46f0*/  MOV R40, UR4 ;  /* 0x0000000400287c02 */ /* 0x002fe40008000f00 */
[----:B-----5:R-:W-:-:S03]  /*4700*/  MOV R27, UR5 ;  /* 0x00000005001b7c02 */ /* 0x020fc60008000f00 */
[----:B------:R-:W-:-:S04]  /*4710*/  IMAD R40, R40, UR7, R43 ;  /* 0x0000000728287c24 */ /* 0x000fc8000f8e022b */
[----:B------:R-:W-:Y:S01]  /*4720*/  IMAD R40, R40, R27, UR9 ;  /* 0x0000000928287e24 */ /* 0x000fe2000f8e021b */
[----:B------:R-:W-:Y:S06]  /*4730*/  @!P2 BRA `(.L_x_46) ;  /* 0x000000080064a947 */ /* 0x000fec0003800000 */
[----:B0-----:R0:W5:Y:S01]  /*4740*/  LDG.E.CONSTANT R38, desc[UR16][R24.64] ;  /* 0x0000001018267981 */ /* 0x001162000c1e9900 */
[----:B--234-:R-:W-:-:S07]  /*4750*/  HFMA2 R37, -RZ, RZ, 0, 0 ;  /* 0x00000000ff257431 */ /* 0x01cfce00000001ff */
.L_x_55:
[----:B-1----:R-:W1:Y:S01]  /*4760*/  LDC.64 R26, c[0x0][0x3b0] ;  /* 0x0000ec00ff1a7b82 */ /* 0x002e620000000a00 */
[----:B------:R-:W2:Y:S07]  /*4770*/  LDCU UR4, c[0x0][0x3e4] ;  /* 0x00007c80ff0477ac */ /* 0x000eae0008000800 */
[----:B------:R-:W3:Y:S01]  /*4780*/  LDC.64 R28, c[0x0][0x3c0] ;  /* 0x0000f000ff1c7b82 */ /* 0x000ee20000000a00 */
[----:B--2---:R-:W-:-:S04]  /*4790*/  IMAD R36, R40, UR4, R37 ;  /* 0x0000000428247c24 */ /* 0x004fc8000f8e0225 */
[----:B-1----:R-:W-:-:S03]  /*47a0*/  IMAD.WIDE.U32 R44, R36, 0x4, R26 ;  /* 0x00000004242c7825 */ /* 0x002fc600078e001a */
[----:B------:R-:W1:Y:S02]  /*47b0*/  LDC.64 R26, c[0x0][0x380] ;  /* 0x0000e000ff1a7b82 */ /* 0x000e640000000a00 */
[----:B------:R-:W2:Y:S01]  /*47c0*/  LDG.E.CONSTANT R51, desc[UR16][R44.64] ;  /* 0x000000102c337981 */ /* 0x000ea2000c1e9900 */
[----:B---3--:R-:W-:-:S05]  /*47d0*/  IMAD.WIDE.U32 R28, R36, 0x4, R28 ;  /* 0x00000004241c7825 */ /* 0x008fca00078e001c */
[----:B------:R-:W3:Y:S01]  /*47e0*/  LDG.E R47, desc[UR16][R28.64] ;  /* 0x000000101c2f7981 */ /* 0x000ee2000c1e1900 */
[----:B-1----:R-:W-:-:S06]  /*47f0*/  IMAD.WIDE.U32 R26, R36, 0x4, R26 ;  /* 0x00000004241a7825 */ /* 0x002fcc00078e001a */
[----:B------:R1:W3:Y:S01]  /*4800*/  LDG.E.CONSTANT R26, desc[UR16][R26.64] ;  /* 0x000000101a1a7981 */ /* 0x0002e2000c1e9900 */
[----:B------:R-:W-:Y:S01]  /*4810*/  IMAD.MOV.U32 R46, RZ, RZ, 0x3bbb989d ;  /* 0x3bbb989dff2e7424 */ /* 0x000fe200078e00ff */
[----:B------:R-:W-:Y:S01]  /*4820*/  MOV R49, 0x437c0000 ;  /* 0x437c000000317802 */ /* 0x000fe20000000f00 */
[----:B------:R-:W-:Y:S01]  /*4830*/  BSSY.RECONVERGENT B4, `(.L_x_47) ;  /* 0x0000018000047945 */ /* 0x000fe20003800200 */
[----:B------:R-:W-:-:S04]  /*4840*/  IADD3 R37, PT, PT, R37, 0x4, RZ ;  /* 0x0000000425257810 */ /* 0x000fc80007ffe0ff */
[----:B------:R-:W-:Y:S01]  /*4850*/  ISETP.NE.AND P6, PT, R37, R42, PT ;  /* 0x0000002a2500720c */ /* 0x000fe20003fc5270 */
[----:B--2---:R-:W-:-:S04]  /*4860*/  FFMA.SAT R46, R51, -R46, 0.5 ;  /* 0x3f000000332e7423 */ /* 0x004fc8000000282e */
[----:B------:R-:W-:-:S04]  /*4870*/  FFMA.RM R46, R46, R49, 12582913 ;  /* 0x4b4000012e2e7423 */ /* 0x000fc80000004031 */
[----:B------:R-:W-:-:S04]  /*4880*/  FADD R44, R46, -12583039 ;  /* 0xcb40007f2e2c7421 */ /* 0x000fc80000000000 */
[----:B------:R-:W-:-:S04]  /*4890*/  FFMA R44, R51, -1.4426950216293334961, -R44 ;  /* 0xbfb8aa3b332c7823 */ /* 0x000fc8000000082c */
[----:B------:R-:W-:-:S04]  /*48a0*/  FFMA R44, R51, -1.925963033500011079e-08, R44 ;  /* 0xb2a57060332c7823 */ /* 0x000fc8000000002c */
[----:B------:R-:W2:Y:S01]  /*48b0*/  MUFU.EX2 R45, R44 ;  /* 0x0000002c002d7308 */ /* 0x000ea20000000800 */
[----:B------:R-:W-:-:S05]  /*48c0*/  SHF.L.U32 R46, R46, 0x17, RZ ;  /* 0x000000172e2e7819 */ /* 0x000fca00000006ff */
[----:B--2---:R-:W-:-:S04]  /*48d0*/  FFMA R48, R46, R45, 1 ;  /* 0x3f8000002e307423 */ /* 0x004fc8000000002d */
[----:B-1----:R-:W1:Y:S08]  /*48e0*/  MUFU.RCP R27, R48 ;  /* 0x00000030001b7308 */ /* 0x002e700000001000 */
[----:B------:R-:W2:Y:S01]  /*48f0*/  FCHK P2, R51, R48 ;  /* 0x0000003033007302 */ /* 0x000ea20000040000 */
[----:B-1----:R-:W-:-:S04]  /*4900*/  FFMA R46, -R48, R27, 1 ;  /* 0x3f800000302e7423 */ /* 0x002fc8000000011b */
[----:B------:R-:W-:-:S04]  /*4910*/  FFMA R46, R27, R46, R27 ;  /* 0x0000002e1b2e7223 */ /* 0x000fc8000000001b */
[----:B------:R-:W-:-:S04]  /*4920*/  FFMA R53, R51, R46, RZ ;  /* 0x0000002e33357223 */ /* 0x000fc800000000ff */
[----:B------:R-:W-:Y:S01]  /*4930*/  FFMA R27, -R48, R53, R51 ;  /* 0x00000035301b7223 */ /* 0x000fe20000000133 */
[----:B---3-5:R-:W-:-:S03]  /*4940*/  FFMA R26, R38, R26, R47 ;  /* 0x0000001a261a7223 */ /* 0x028fc6000000002f */
[----:B------:R-:W-:Y:S01]  /*4950*/  FFMA R53, R46, R27, R53 ;  /* 0x0000001b2e357223 */ /* 0x000fe20000000035 */
[----:B--2---:R-:W-:Y:S06]  /*4960*/  @!P2 BRA `(.L_x_48) ;  /* 0x000000000010a947 */ /* 0x004fec0003800000 */
[----:B------:R-:W-:Y:S02]  /*4970*/  MOV R47, R48 ;  /* 0x00000030002f7202 */ /* 0x000fe40000000f00 */
[----:B------:R-:W-:-:S07]  /*4980*/  MOV R44, 0x49a0 ;  /* 0x000049a0002c7802 */ /* 0x000fce0000000f00 */
[----:B0-----:R-:W-:Y:S05]  /*4990*/  CALL.REL.NOINC `($__internal_0_$__cuda_sm3x_div_rn_noftz_f32_slowpath) ;  /* 0x0000001000a87944 */ /* 0x001fea0003c00000 */
[----:B------:R-:W-:-:S07]  /*49a0*/  MOV R53, R45 ;  /* 0x0000002d00357202 */ /* 0x000fce0000000f00 */
.L_x_48:
[----:B------:R-:W-:Y:S05]  /*49b0*/  BSYNC.RECONVERGENT B4 ;  /* 0x0000000000047941 */ /* 0x000fea0003800200 */
.L_x_47:
[----:B------:R-:W1:Y:S01]  /*49c0*/  LDC.64 R44, c[0x0][0x3b0] ;  /* 0x0000ec00ff2c7b82 */ /* 0x000e620000000a00 */
[----:B------:R-:W-:-:S07]  /*49d0*/  IADD3 R27, PT, PT, R36, 0x1, RZ ;  /* 0x00000001241b7810 */ /* 0x000fce0007ffe0ff */
[----:B------:R-:W2:Y:S01]  /*49e0*/  LDC.64 R46, c[0x0][0x3c0] ;  /* 0x0000f000ff2e7b82 */ /* 0x000ea20000000a00 */
[----:B-1----:R-:W-:-:S07]  /*49f0*/  IMAD.WIDE.U32 R48, R27, 0x4, R44 ;  /* 0x000000041b307825 */ /* 0x002fce00078e002c */
[----:B------:R-:W1:Y:S01]  /*4a00*/  LDC.64 R44, c[0x0][0x380] ;  /* 0x0000e000ff2c7b82 */ /* 0x000e620000000a00 */
[----:B------:R-:W3:Y:S01]  /*4a10*/  LDG.E.CONSTANT R51, desc[UR16][R48.64] ;  /* 0x0000001030337981 */ /* 0x000ee2000c1e9900 */
[----:B------:R-:W-:-:S05]  /*4a20*/  FMUL R53, R26, R53 ;  /* 0x000000351a357220 */ /* 0x000fca0000400000 */
[----:B------:R4:W-:Y:S01]  /*4a30*/  STG.E desc[UR16][R28.64], R53 ;  /* 0x000000351c007986 */ /* 0x0009e2000c101910 */
[----:B-1----:R-:W-:-:S04]  /*4a40*/  IMAD.WIDE.U32 R44, R27, 0x4, R44 ;  /* 0x000000041b2c7825 */ /* 0x002fc800078e002c */
[----:B--2---:R-:W-:Y:S02]  /*4a50*/  IMAD.WIDE.U32 R26, R27, 0x4, R46 ;  /* 0x000000041b1a7825 */ /* 0x004fe400078e002e */
[----:B------:R1:W2:Y:S04]  /*4a60*/  LDG.E.CONSTANT R45, desc[UR16][R44.64] ;  /* 0x000000102c2d7981 */ /* 0x0002a8000c1e9900 */
[----:B------:R-:W2:Y:S01]  /*4a70*/  LDG.E R47, desc[UR16][R26.64] ;  /* 0x000000101a2f7981 */ /* 0x000ea2000c1e1900 */
[----:B------:R-:W-:Y:S02]  /*4a80*/  HFMA2 R46, -RZ, RZ, 0.96630859375, -0.0022525787353515625 ;  /* 0x3bbb989dff2e7431 */ /* 0x000fe400000001ff */
[----:B------:R-:W-:Y:S01]  /*4a90*/  IMAD.MOV.U32 R55, RZ, RZ, 0x437c0000 ;  /* 0x437c0000ff377424 */ /* 0x000fe200078e00ff */
[----:B------:R-:W-:Y:S02]  /*4aa0*/  BSSY.RECONVERGENT B4, `(.L_x_49) ;  /* 0x0000016000047945 */ /* 0x000fe40003800200 */
[----:B---3--:R-:W-:-:S04]  /*4ab0*/  FFMA.SAT R46, R51, -R46, 0.5 ;  /* 0x3f000000332e7423 */ /* 0x008fc8000000282e */
[----:B------:R-:W-:-:S04]  /*4ac0*/  FFMA.RM R46, R46, R55, 12582913 ;  /* 0x4b4000012e2e7423 */ /* 0x000fc80000004037 */
[C---:B------:R-:W-:Y:S01]  /*4ad0*/  FADD R48, R46.reuse, -12583039 ;  /* 0xcb40007f2e307421 */ /* 0x040fe20000000000 */
[----:B------:R-:W-:-:S03]  /*4ae0*/  SHF.L.U32 R46, R46, 0x17, RZ ;  /* 0x000000172e2e7819 */ /* 0x000fc600000006ff */
[----:B------:R-:W-:-:S04]  /*4af0*/  FFMA R48, R51, -1.4426950216293334961, -R48 ;  /* 0xbfb8aa3b33307823 */ /* 0x000fc80000000830 */
[----:B------:R-:W-:-:S04]  /*4b00*/  FFMA R48, R51, -1.925963033500011079e-08, R48 ;  /* 0xb2a5706033307823 */ /* 0x000fc80000000030 */
[----:B------:R-:W3:Y:S02]  /*4b10*/  MUFU.EX2 R49, R48 ;  /* 0x0000003000317308 */ /* 0x000ee40000000800 */
[----:B---3--:R-:W-:-:S06]  /*4b20*/  FFMA R46, R46, R49, 1 ;  /* 0x3f8000002e2e7423 */ /* 0x008fcc0000000031 */
[----:B----4-:R-:W3:Y:S08]  /*4b30*/  MUFU.RCP R28, R46 ;  /* 0x0000002e001c7308 */ /* 0x010ef00000001000 */
[----:B------:R-:W4:Y:S01]  /*4b40*/  FCHK P2, R51, R46 ;  /* 0x0000002e33007302 */ /* 0x000f220000040000 */
[----:B---3--:R-:W-:-:S04]  /*4b50*/  FFMA R29, -R46, R28, 1 ;  /* 0x3f8000002e1d7423 */ /* 0x008fc8000000011c */
[----:B-1----:R-:W-:Y:S01]  /*4b60*/  FFMA R44, R28, R29, R28 ;  /* 0x0000001d1c2c7223 */ /* 0x002fe2000000001c */
[----:B--2---:R-:W-:-:S03]  /*4b70*/  FFMA R28, R38, R45, R47 ;  /* 0x0000002d261c7223 */ /* 0x004fc6000000002f */
[----:B------:R-:W-:-:S04]  /*4b80*/  FFMA R53, R51, R44, RZ ;  /* 0x0000002c33357223 */ /* 0x000fc800000000ff */
[----:B------:R-:W-:-:S04]  /*4b90*/  FFMA R29, -R46, R53, R51 ;  /* 0x000000352e1d7223 */ /* 0x000fc80000000133 */
[----:B------:R-:W-:Y:S01]  /*4ba0*/  FFMA R53, R44, R29, R53 ;  /* 0x0000001d2c357223 */ /* 0x000fe20000000035 */
[----:B----4-:R-:W-:Y:S06]  /*4bb0*/  @!P2 BRA `(.L_x_50) ;  /* 0x000000000010a947 */ /* 0x010fec0003800000 */
[----:B------:R-:W-:Y:S02]  /*4bc0*/  MOV R47, R46 ;  /* 0x0000002e002f7202 */ /* 0x000fe40000000f00 */
[----:B------:R-:W-:-:S07]  /*4bd0*/  MOV R44, 0x4bf0 ;  /* 0x00004bf0002c7802 */ /* 0x000fce0000000f00 */
[----:B0-----:R-:W-:Y:S05]  /*4be0*/  CALL.REL.NOINC `($__internal_0_$__cuda_sm3x_div_rn_noftz_f32_slowpath) ;  /* 0x0000001000147944 */ /* 0x001fea0003c00000 */
[----:B------:R-:W-:-:S07]  /*4bf0*/  MOV R53, R45 ;  /* 0x0000002d00357202 */ /* 0x000fce0000000f00 */
.L_x_50:
[----:B------:R-:W-:Y:S05]  /*4c00*/  BSYNC.RECONVERGENT B4 ;  /* 0x0000000000047941 */ /* 0x000fea0003800200 */
.L_x_49:
        /* <DEDUP_REMOVED lines=12> */
[----:B------:R-:W-:Y:S01]  /*4cd0*/  HFMA2 R46, -RZ, RZ, 0.96630859375, -0.0022525787353515625 ;  /* 0x3bbb989dff2e7431 */ /* 0x000fe200000001ff */
[----:B------:R-:W-:Y:S01]  /*4ce0*/  MOV R55, 0x437c0000 ;  /* 0x437c000000377802 */ /* 0x000fe20000000f00 */
[----:B------:R-:W-:Y:S03]  /*4cf0*/  BSSY.RECONVERGENT B4, `(.L_x_51) ;  /* 0x0000016000047945 */ /* 0x000fe60003800200 */
        /* <DEDUP_REMOVED lines=20> */
[----:B------:R-:W-:-:S07]  /*4e40*/  IMAD.MOV.U32 R27, RZ, RZ, R45 ;  /* 0x000000ffff1b7224 */ /* 0x000fce00078e002d */
.L_x_52:
[----:B------:R-:W-:Y:S05]  /*4e50*/  BSYNC.RECONVERGENT B4 ;  /* 0x0000000000047941 */ /* 0x000fea0003800200 */
.L_x_51:
[----:B------:R-:W1:Y:S01]  /*4e60*/  LDC.64 R44, c[0x0][0x3b0] ;  /* 0x0000ec00ff2c7b82 */ /* 0x000e620000000a00 */
[----:B------:R-:W-:-:S07]  /*4e70*/  IADD3 R49, PT, PT, R36, 0x3, RZ ;  /* 0x0000000324317810 */ /* 0x000fce0007ffe0ff */
[----:B------:R-:W2:Y:S01]  /*4e80*/  LDC.64 R54, c[0x0][0x3c0] ;  /* 0x0000f000ff367b82 */ /* 0x000ea20000000a00 */
[----:B-1----:R-:W-:-:S07]  /*4e90*/  IMAD.WIDE.U32 R46, R49, 0x4, R44 ;  /* 0x00000004312e7825 */ /* 0x002fce00078e002c */
[----:B------:R-:W1:Y:S01]  /*4ea0*/  LDC.64 R44, c[0x0][0x380] ;  /* 0x0000e000ff2c7b82 */ /* 0x000e620000000a00 */
[----:B------:R-:W3:Y:S01]  /*4eb0*/  LDG.E.CONSTANT R51, desc[UR16][R46.64] ;  /* 0x000000102e337981 */ /* 0x000ee2000c1e9900 */
[----:B------:R-:W-:Y:S01]  /*4ec0*/  FMUL R53, R26, R27 ;  /* 0x0000001b1a357220 */ /* 0x000fe20000400000 */
[----:B--2---:R-:W-:-:S04]  /*4ed0*/  IMAD.WIDE.U32 R54, R49, 0x4, R54 ;  /* 0x0000000431367825 */ /* 0x004fc800078e0036 */
[----:B------:R2:W-:Y:S04]  /*4ee0*/  STG.E desc[UR16][R28.64], R53 ;  /* 0x000000351c007986 */ /* 0x0005e8000c101910 */
[----:B------:R-:W4:Y:S01]  /*4ef0*/  LDG.E R27, desc[UR16][R54.64] ;  /* 0x00000010361b7981 */ /* 0x000f22000c1e1900 */
[----:B-1----:R-:W-:-:S05]  /*4f00*/  IMAD.WIDE.U32 R44, R49, 0x4, R44 ;  /* 0x00000004312c7825 */ /* 0x002fca00078e002c */
[----:B------:R-:W4:Y:S01]  /*4f10*/  LDG.E.CONSTANT R26, desc[UR16][R44.64] ;  /* 0x000000102c1a7981 */ /* 0x000f22000c1e9900 */
[----:B------:R-:W-:Y:S01]  /*4f20*/  HFMA2 R36, -RZ, RZ, 0.96630859375, -0.0022525787353515625 ;  /* 0x3bbb989dff247431 */ /* 0x000fe200000001ff */
[----:B------:R-:W-:Y:S01]  /*4f30*/  MOV R49, 0x437c0000 ;  /* 0x437c000000317802 */ /* 0x000fe20000000f00 */
[----:B------:R-:W-:Y:S03]  /*4f40*/  BSSY.RECONVERGENT B4, `(.L_x_53) ;  /* 0x0000014000047945 */ /* 0x000fe60003800200 */
[----:B---3--:R-:W-:-:S04]  /*4f50*/  FFMA.SAT R36, R51, -R36, 0.5 ;  /* 0x3f00000033247423 */ /* 0x008fc80000002824 */
[----:B------:R-:W-:-:S04]  /*4f60*/  FFMA.RM R36, R36, R49, 12582913 ;  /* 0x4b40000124247423 */ /* 0x000fc80000004031 */
[----:B------:R-:W-:-:S04]  /*4f70*/  FADD R46, R36, -12583039 ;  /* 0xcb40007f242e7421 */ /* 0x000fc80000000000 */
[----:B------:R-:W-:-:S04]  /*4f80*/  FFMA R46, R51, -1.4426950216293334961, -R46 ;  /* 0xbfb8aa3b332e7823 */ /* 0x000fc8000000082e */
[----:B------:R-:W-:-:S04]  /*4f90*/  FFMA R46, R51, -1.925963033500011079e-08, R46 ;  /* 0xb2a57060332e7823 */ /* 0x000fc8000000002e */
[----:B------:R-:W1:Y:S01]  /*4fa0*/  MUFU.EX2 R47, R46 ;  /* 0x0000002e002f7308 */ /* 0x000e620000000800 */
[----:B------:R-:W-:-:S05]  /*4fb0*/  SHF.L.U32 R36, R36, 0x17, RZ ;  /* 0x0000001724247819 */ /* 0x000fca00000006ff */
[----:B-1----:R-:W-:-:S04]  /*4fc0*/  FFMA R47, R36, R47, 1 ;  /* 0x3f800000242f7423 */ /* 0x002fc8000000002f */
[----:B--2---:R-:W1:Y:S08]  /*4fd0*/  MUFU.RCP R28, R47 ;  /* 0x0000002f001c7308 */ /* 0x004e700000001000 */
[----:B------:R-:W2:Y:S01]  /*4fe0*/  FCHK P2, R51, R47 ;  /* 0x0000002f33007302 */ /* 0x000ea20000040000 */
[----:B-1----:R-:W-:-:S04]  /*4ff0*/  FFMA R29, -R47, R28, 1 ;  /* 0x3f8000002f1d7423 */ /* 0x002fc8000000011c */
[----:B------:R-:W-:-:S04]  /*5000*/  FFMA R28, R28, R29, R28 ;  /* 0x0000001d1c1c7223 */ /* 0x000fc8000000001c */
[----:B------:R-:W-:-:S04]  /*5010*/  FFMA R29, R51, R28, RZ ;  /* 0x0000001c331d7223 */ /* 0x000fc800000000ff */
[----:B------:R-:W-:Y:S01]  /*5020*/  FFMA R36, -R47, R29, R51 ;  /* 0x0000001d2f247223 */ /* 0x000fe20000000133 */
[----:B----4-:R-:W-:-:S03]  /*5030*/  FFMA R26, R38, R26, R27 ;  /* 0x0000001a261a7223 */ /* 0x010fc6000000001b */
[----:B------:R-:W-:Y:S01]  /*5040*/  FFMA R45, R28, R36, R29 ;  /* 0x000000241c2d7223 */ /* 0x000fe2000000001d */
[----:B--2---:R-:W-:Y:S06]  /*5050*/  @!P2 BRA `(.L_x_54) ;  /* 0x000000000008a947 */ /* 0x004fec0003800000 */
[----:B------:R-:W-:-:S07]  /*5060*/  MOV R44, 0x5080 ;  /* 0x00005080002c7802 */ /* 0x000fce0000000f00 */
[----:B0-----:R-:W-:Y:S05]  /*5070*/  CALL.REL.NOINC `($__internal_0_$__cuda_sm3x_div_rn_noftz_f32_slowpath) ;  /* 0x0000000800f07944 */ /* 0x001fea0003c00000 */
.L_x_54:
[----:B------:R-:W-:Y:S05]  /*5080*/  BSYNC.RECONVERGENT B4 ;  /* 0x0000000000047941 */ /* 0x000fea0003800200 */
.L_x_53:
[----:B------:R-:W-:-:S05]  /*5090*/  FMUL R45, R26, R45 ;  /* 0x0000002d1a2d7220 */ /* 0x000fca0000400000 */
[----:B------:R1:W-:Y:S01]  /*50a0*/  STG.E desc[UR16][R54.64], R45 ;  /* 0x0000002d36007986 */ /* 0x0003e2000c101910 */
[----:B------:R-:W-:Y:S05]  /*50b0*/  @P6 BRA `(.L_x_55) ;  /* 0xfffffff400a86947 */ /* 0x000fea000383ffff */
[----:B------:R-:W-:-:S07]  /*50c0*/  MOV R29, R42 ;  /* 0x0000002a001d7202 */ /* 0x000fce0000000f00 */
.L_x_46:
[----:B------:R-:W-:-:S13]  /*50d0*/  ISETP.NE.AND P2, PT, R39, RZ, PT ;  /* 0x000000ff2700720c */ /* 0x000fda0003f45270 */
[----:B------:R-:W-:Y:S05]  /*50e0*/  @!P2 BRA `(.L_x_56) ;  /* 0x0000000400cca947 */ /* 0x000fea0003800000 */
[----:B------:R-:W-:-:S13]  /*50f0*/  ISETP.NE.AND P2, PT, R39, 0x1, PT ;  /* 0x000000012700780c */ /* 0x000fda0003f45270 */
[----:B------:R-:W-:Y:S05]  /*5100*/  @!P2 BRA `(.L_x_57) ;  /* 0x000000040028a947 */ /* 0x000fea0003800000 */
[----:B------:R-:W5:Y:S01]  /*5110*/  LDC.64 R26, c[0x0][0x3b0] ;  /* 0x0000ec00ff1a7b82 */ /* 0x000f620000000a00 */
[----:B------:R-:W0:Y:S07]  /*5120*/  LDCU UR4, c[0x0][0x3e4] ;  /* 0x00007c80ff0477ac */ /* 0x000e2e0008000800 */
[----:B-1----:R-:W1:Y:S08]  /*5130*/  LDC.64 R44, c[0x0][0x380] ;  /* 0x0000e000ff2c7b82 */ /* 0x002e700000000a00 */
[----:B0-234-:R-:W0:Y:S01]  /*5140*/  LDC.64 R36, c[0x0][0x3c0] ;  /* 0x0000f000ff247b82 */ /* 0x01de220000000a00 */
[----:B------:R-:W-:-:S04]  /*5150*/  IMAD R28, R40, UR4, R29 ;  /* 0x00000004281c7c24 */ /* 0x000fc8000f8e021d */
[C---:B-----5:R-:W-:Y:S02]  /*5160*/  IMAD.WIDE.U32 R46, R28.reuse, 0x4, R26 ;  /* 0x000000041c2e7825 */ /* 0x060fe400078e001a */
[----:B------:R-:W2:Y:S04]  /*5170*/  LDG.E.CONSTANT R26, desc[UR16][R24.64] ;  /* 0x00000010181a7981 */ /* 0x000ea8000c1e9900 */
[----:B------:R-:W3:Y:S01]  /*5180*/  LDG.E.CONSTANT R51, desc[UR16][R46.64] ;  /* 0x000000102e337981 */ /* 0x000ee2000c1e9900 */
[----:B-1----:R-:W-:-:S05]  /*5190*/  IMAD.WIDE.U32 R44, R28, 0x4, R44 ;  /* 0x000000041c2c7825 */ /* 0x002fca00078e002c */
[----:B------:R1:W2:Y:S01]  /*51a0*/  LDG.E.CONSTANT R27, desc[UR16][R44.64] ;  /* 0x000000102c1b7981 */ /* 0x0002a2000c1e9900 */
[----:B0-----:R-:W-:-:S05]  /*51b0*/  IMAD.WIDE.U32 R36, R28, 0x4, R36 ;  /* 0x000000041c247825 */ /* 0x001fca00078e0024 */
[----:B------:R-:W2:Y:S01]  /*51c0*/  LDG.E R49, desc[UR16][R36.64] ;  /* 0x0000001024317981 */ /* 0x000ea2000c1e1900 */
        /* <DEDUP_REMOVED lines=8> */
[----:B------:R-:W0:Y:S01]  /*5250*/  MUFU.EX2 R47, R46 ;  /* 0x0000002e002f7308 */ /* 0x000e220000000800 */
[----:B------:R-:W-:-:S05]  /*5260*/  SHF.L.U32 R38, R38, 0x17, RZ ;  /* 0x0000001726267819 */ /* 0x000fca00000006ff */
[----:B0-----:R-:W-:-:S04]  /*5270*/  FFMA R47, R38, R47, 1 ;  /* 0x3f800000262f7423 */ /* 0x001fc8000000002f */
[----:B------:R-:W1:Y:S08]  /*5280*/  MUFU.RCP R38, R47 ;  /* 0x0000002f00267308 */ /* 0x000e700000001000 */
[----:B------:R-:W0:Y:S01]  /*5290*/  FCHK P2, R51, R47 ;  /* 0x0000002f33007302 */ /* 0x000e220000040000 */
[----:B-1----:R-:W-:-:S04]  /*52a0*/  FFMA R45, -R47, R38, 1 ;  /* 0x3f8000002f2d7423 */ /* 0x002fc80000000126 */
[----:B------:R-:W-:-:S04]  /*52b0*/  FFMA R38, R38, R45, R38 ;  /* 0x0000002d26267223 */ /* 0x000fc80000000026 */
[----:B------:R-:W-:-:S04]  /*52c0*/  FFMA R44, R51, R38, RZ ;  /* 0x00000026332c7223 */ /* 0x000fc800000000ff */
[----:B------:R-:W-:Y:S01]  /*52d0*/  FFMA R45, -R47, R44, R51 ;  /* 0x0000002c2f2d7223 */ /* 0x000fe20000000133 */
[----:B--2---:R-:W-:-:S03]  /*52e0*/  FFMA R27, R26, R27, R49 ;  /* 0x0000001b1a1b7223 */ /* 0x004fc60000000031 */
[----:B------:R-:W-:Y:S01]  /*52f0*/  FFMA R38, R38, R45, R44 ;  /* 0x0000002d26267223 */ /* 0x000fe2000000002c */
[----:B0-----:R-:W-:Y:S06]  /*5300*/  @!P2 BRA `(.L_x_59) ;  /* 0x00000000000ca947 */ /* 0x001fec0003800000 */
[----:B------:R-:W-:-:S07]  /*5310*/  MOV R44, 0x5330 ;  /* 0x00005330002c7802 */ /* 0x000fce0000000f00 */
[----:B------:R-:W-:Y:S05]  /*5320*/  CALL.REL.NOINC `($__internal_0_$__cuda_sm3x_div_rn_noftz_f32_slowpath) ;  /* 0x0000000800447944 */ /* 0x000fea0003c00000 */
[----:B------:R-:W-:-:S07]  /*5330*/  IMAD.MOV.U32 R38, RZ, RZ, R45 ;  /* 0x000000ffff267224 */ /* 0x000fce00078e002d */
.L_x_59:
[----:B------:R-:W-:Y:S05]  /*5340*/  BSYNC.RECONVERGENT B4 ;  /* 0x0000000000047941 */ /* 0x000fea0003800200 */
.L_x_58:
[----:B------:R-:W0:Y:S01]  /*5350*/  LDC.64 R44, c[0x0][0x3b0] ;  /* 0x0000ec00ff2c7b82 */ /* 0x000e220000000a00 */
[----:B------:R-:W-:-:S07]  /*5360*/  IADD3 R49, PT, PT, R28, 0x1, RZ ;  /* 0x000000011c317810 */ /* 0x000fce0007ffe0ff */
[----:B------:R-:W1:Y:S01]  /*5370*/  LDC.64 R54, c[0x0][0x3c0] ;  /* 0x0000f000ff367b82 */ /* 0x000e620000000a00 */
[----:B0-----:R-:W-:-:S07]  /*5380*/  IMAD.WIDE.U32 R46, R49, 0x4, R44 ;  /* 0x00000004312e7825 */ /* 0x001fce00078e002c */
[----:B------:R-:W0:Y:S01]  /*5390*/  LDC.64 R44, c[0x0][0x380] ;  /* 0x0000e000ff2c7b82 */ /* 0x000e220000000a00 */
[----:B------:R-:W2:Y:S01]  /*53a0*/  LDG.E.CONSTANT R51, desc[UR16][R46.64] ;  /* 0x000000102e337981 */ /* 0x000ea2000c1e9900 */
[----:B------:R-:W-:Y:S01]  /*53b0*/  FMUL R53, R27, R38 ;  /* 0x000000261b357220 */ /* 0x000fe20000400000 */
[----:B-1----:R-:W-:-:S04]  /*53c0*/  IMAD.WIDE.U32 R54, R49, 0x4, R54 ;  /* 0x0000000431367825 */ /* 0x002fc800078e0036 */
[----:B------:R1:W-:Y:S04]  /*53d0*/  STG.E desc[UR16][R36.64], R53 ;  /* 0x0000003524007986 */ /* 0x0003e8000c101910 */
[----:B------:R-:W3:Y:S01]  /*53e0*/  LDG.E R27, desc[UR16][R54.64] ;  /* 0x00000010361b7981 */ /* 0x000ee2000c1e1900 */
[----:B0-----:R-:W-:-:S06]  /*53f0*/  IMAD.WIDE.U32 R44, R49, 0x4, R44 ;  /* 0x00000004312c7825 */ /* 0x001fcc00078e002c */
[----:B------:R-:W3:Y:S01]  /*5400*/  LDG.E.CONSTANT R44, desc[UR16][R44.64] ;  /* 0x000000102c2c7981 */ /* 0x000ee2000c1e9900 */
[----:B------:R-:W-:Y:S01]  /*5410*/  HFMA2 R28, -RZ, RZ, 0.96630859375, -0.0022525787353515625 ;  /* 0x3bbb989dff1c7431 */ /* 0x000fe200000001ff */
[----:B------:R-:W-:Y:S01]  /*5420*/  MOV R49, 0x437c0000 ;  /* 0x437c000000317802 */ /* 0x000fe20000000f00 */
[----:B------:R-:W-:Y:S03]  /*5430*/  BSSY.RECONVERGENT B4, `(.L_x_60) ;  /* 0x0000014000047945 */ /* 0x000fe60003800200 */
[----:B--2---:R-:W-:-:S04]  /*5440*/  FFMA.SAT R28, R51, -R28, 0.5 ;  /* 0x3f000000331c7423 */ /* 0x004fc8000000281c */
        /* <DEDUP_REMOVED lines=13> */
[----:B---3--:R-:W-:-:S03]  /*5520*/  FFMA R26, R26, R44, R27 ;  /* 0x0000002c1a1a7223 */ /* 0x008fc6000000001b */
[----:B------:R-:W-:Y:S01]  /*5530*/  FFMA R45, R28, R37, R36 ;  /* 0x000000251c2d7223 */ /* 0x000fe20000000024 */
[----:B0-----:R-:W-:Y:S06]  /*5540*/  @!P2 BRA `(.L_x_61) ;  /* 0x000000000008a947 */ /* 0x001fec0003800000 */
[----:B------:R-:W-:-:S07]  /*5550*/  MOV R44, 0x5570 ;  /* 0x00005570002c7802 */ /* 0x000fce0000000f00 */
[----:B------:R-:W-:Y:S05]  /*5560*/  CALL.REL.NOINC `($__internal_0_$__cuda_sm3x_div_rn_noftz_f32_slowpath) ;  /* 0x0000000400b47944 */ /* 0x000fea0003c00000 */
.L_x_61:
[----:B------:R-:W-:Y:S05]  /*5570*/  BSYNC.RECONVERGENT B4 ;  /* 0x0000000000047941 */ /* 0x000fea0003800200 */
.L_x_60:
[----:B------:R-:W-:Y:S01]  /*5580*/  FMUL R45, R26, R45 ;  /* 0x0000002d1a2d7220 */ /* 0x000fe20000400000 */
[----:B------:R-:W-:-:S04]  /*5590*/  IADD3 R29, PT, PT, R29, 0x2, RZ ;  /* 0x000000021d1d7810 */ /* 0x000fc80007ffe0ff */
[----:B------:R0:W-:Y:S03]  /*55a0*/  STG.E desc[UR16][R54.64], R45 ;  /* 0x0000002d36007986 */ /* 0x0001e6000c101910 */
.L_x_57:
[----:B------:R-:W5:Y:S02]  /*55b0*/  LDCU UR4, c[0x0][0x3e4] ;  /* 0x00007c80ff0477ac */ /* 0x000f640008000800 */
[----:B-----5:R-:W-:-:S09]  /*55c0*/  ULOP3.LUT UP0, URZ, UR4, 0x1, URZ, 0xc0, !UPT ;  /* 0x0000000104ff7892 */ /* 0x020fd2000f80c0ff */
[----:B------:R-:W-:Y:S05]  /*55d0*/  BRA.U !UP0, `(.L_x_56) ;  /* 0x0000000108907547 */ /* 0x000fea000b800000 */
[----:B------:R-:W2:Y:S01]  /*55e0*/  LDC.64 R26, c[0x0][0x3b0] ;  /* 0x0000ec00ff1a7b82 */ /* 0x000ea20000000a00 */
[----:B01----:R-:W-:-:S07]  /*55f0*/  IMAD R45, R40, UR4, R29 ;  /* 0x00000004282d7c24 */ /* 0x003fce000f8e021d */
[----:B------:R-:W0:Y:S01]  /*5600*/  LDC.64 R28, c[0x0][0x3c0] ;  /* 0x0000f000ff1c7b82 */ /* 0x000e220000000a00 */
[----:B--234-:R-:W-:-:S07]  /*5610*/  IMAD.WIDE.U32 R36, R45, 0x4, R26 ;  /* 0x000000042d247825 */ /* 0x01cfce00078e001a */
[----:B------:R-:W1:Y:S01]  /*5620*/  LDC.64 R26, c[0x0][0x380] ;  /* 0x0000e000ff1a7b82 */ /* 0x000e620000000a00 */
[----:B------:R-:W2:Y:S01]  /*5630*/  LDG.E.CONSTANT R51, desc[UR16][R36.64] ;  /* 0x0000001024337981 */ /* 0x000ea2000c1e9900 */
[----:B0-----:R-:W-:-:S05]  /*5640*/  IMAD.WIDE.U32 R28, R45, 0x4, R28 ;  /* 0x000000042d1c7825 */ /* 0x001fca00078e001c */
[----:B------:R-:W3:Y:S01]  /*5650*/  LDG.E R38, desc[UR16][R28.64] ;  /* 0x000000101c267981 */ /* 0x000ee2000c1e1900 */
[----:B-1----:R-:W-:-:S03]  /*5660*/  IMAD.WIDE.U32 R26, R45, 0x4, R26 ;  /* 0x000000042d1a7825 */ /* 0x002fc600078e001a */
[----:B------:R-:W3:Y:S04]  /*5670*/  LDG.E.CONSTANT R45, desc[UR16][R24.64] ;  /* 0x00000010182d7981 */ /* 0x000ee8000c1e9900 */
[----:B------:R0:W3:Y:S01]  /*5680*/  LDG.E.CONSTANT R26, desc[UR16][R26.64] ;  /* 0x000000101a1a7981 */ /* 0x0000e2000c1e9900 */
        /* <DEDUP_REMOVED lines=8> */
[----:B------:R-:W1:Y:S01]  /*5710*/  MUFU.EX2 R37, R36 ;  /* 0x0000002400257308 */ /* 0x000e620000000800 */
[----:B------:R-:W-:-:S05]  /*5720*/  SHF.L.U32 R40, R40, 0x17, RZ ;  /* 0x0000001728287819 */ /* 0x000fca00000006ff */
[----:B-1----:R-:W-:-:S04]  /*5730*/  FFMA R47, R40, R37, 1 ;  /* 0x3f800000282f7423 */ /* 0x002fc80000000025 */
[----:B0-----:R-:W0:Y:S08]  /*5740*/  MUFU.RCP R27, R47 ;  /* 0x0000002f001b7308 */ /* 0x001e300000001000 */
[----:B------:R-:W1:Y:S01]  /*5750*/  FCHK P2, R51, R47 ;  /* 0x0000002f33007302 */ /* 0x000e620000040000 */
[----:B0-----:R-:W-:-:S04]  /*5760*/  FFMA R40, -R47, R27, 1 ;  /* 0x3f8000002f287423 */ /* 0x001fc8000000011b */
[----:B------:R-:W-:-:S04]  /*5770*/  FFMA R40, R27, R40, R27 ;  /* 0x000000281b287223 */ /* 0x000fc8000000001b */
[----:B------:R-:W-:Y:S01]  /*5780*/  FFMA R27, R51, R40, RZ ;  /* 0x00000028331b7223 */ /* 0x000fe200000000ff */
[----:B---3--:R-:W-:-:S03]  /*5790*/  FFMA R26, R45, R26, R38 ;  /* 0x0000001a2d1a7223 */ /* 0x008fc60000000026 */
[----:B------:R-:W-:-:S04]  /*57a0*/  FFMA R37, -R47, R27, R51 ;  /* 0x0000001b2f257223 */ /* 0x000fc80000000133 */
[----:B------:R-:W-:Y:S01]  /*57b0*/  FFMA R45, R40, R37, R27 ;  /* 0x00000025282d7223 */ /* 0x000fe2000000001b */
[----:B-1----:R-:W-:Y:S06]  /*57c0*/  @!P2 BRA `(.L_x_63) ;  /* 0x000000000008a947 */ /* 0x002fec0003800000 */
[----:B------:R-:W-:-:S07]  /*57d0*/  MOV R44, 0x57f0 ;  /* 0x000057f0002c7802 */ /* 0x000fce0000000f00 */
[----:B------:R-:W-:Y:S05]  /*57e0*/  CALL.REL.NOINC `($__internal_0_$__cuda_sm3x_div_rn_noftz_f32_slowpath) ;  /* 0x0000000400147944 */ /* 0x000fea0003c00000 */
.L_x_63:
[----:B------:R-:W-:Y:S05]  /*57f0*/  BSYNC.RECONVERGENT B4 ;  /* 0x0000000000047941 */ /* 0x000fea0003800200 */
.L_x_62:
[----:B------:R-:W-:-:S05]  /*5800*/  FMUL R45, R26, R45 ;  /* 0x0000002d1a2d7220 */ /* 0x000fca0000400000 */
[----:B------:R0:W-:Y:S02]  /*5810*/  STG.E desc[UR16][R28.64], R45 ;  /* 0x0000002d1c007986 */ /* 0x0001e4000c101910 */
.L_x_56:
[----:B------:R-:W-:-:S05]  /*5820*/  VIADD R43, R43, 0x100 ;  /* 0x000001002b2b7836 */ /* 0x000fca0000000000 */
[----:B------:R-:W-:-:S13]  /*5830*/  ISETP.GE.U32.AND P2, PT, R43, UR15, PT ;  /* 0x0000000f2b007c0c */ /* 0x000fda000bf46070 */
[----:B------:R-:W-:Y:S05]  /*5840*/  @!P2 BRA `(.L_x_64) ;  /* 0xffffffec0098a947 */ /* 0x000fea000383ffff */
.L_x_25:
[----:B0-----:R-:W-:Y:S05]  /*5850*/  BSYNC.RECONVERGENT B1 ;  /* 0x0000000000017941 */ /* 0x001fea0003800200 */
.L_x_15:
[----:B------:R-:W-:-:S13]  /*5860*/  ISETP.GE.U32.AND P2, PT, R0, UR10, PT ;  /* 0x0000000a00007c0c */ /* 0x000fda000bf46070 */
[----:B------:R-:W-:Y:S05]  /*5870*/  @P2 EXIT ;  /* 0x000000000000294d */ /* 0x000fea0003800000 */
[----:B------:R-:W0:Y:S01]  /*5880*/  LDCU UR4, c[0x0][0x3e0] ;  /* 0x00007c00ff0477ac */ /* 0x000e220008000800 */
[----:B--2---:R-:W2:Y:S01]  /*5890*/  LDC.64 R26, c[0x0][0x3c8] ;  /* 0x0000f200ff1a7b82 */ /* 0x004ea20000000a00 */
[----:B------:R-:W-:Y:S01]  /*58a0*/  ISETP.NE.AND P3, PT, R31, RZ, PT ;  /* 0x000000ff1f00720c */ /* 0x000fe20003f65270 */
[----:B------:R-:W5:Y:S06]  /*58b0*/  LDCU UR5, c[0x0][0x3f0] ;  /* 0x00007e00ff0577ac */ /* 0x000f6c0008000800 */
[----:B-1----:R-:W1:Y:S01]  /*58c0*/  LDC.64 R24, c[0x0][0x3d0] ;  /* 0x0000f400ff187b82 */ /* 0x002e620000000a00 */
[----:B0-----:R-:W-:-:S04]  /*58d0*/  UIMAD UR4, UR7, UR4, UR9 ;  /* 0x00000004070472a4 */ /* 0x001fc8000f8e0209 */
[----:B-----5:R-:W-:-:S04]  /*58e0*/  UIMAD UR4, UR4, UR5, UR8 ;  /* 0x00000005040472a4 */ /* 0x020fc8000f8e0208 */
[----:B------:R-:W-:-:S06]  /*58f0*/  UIMAD UR4, UR10, UR4, URZ ;  /* 0x000000040a0472a4 */ /* 0x000fcc000f8e02ff */
[----:B---34-:R-:W-:-:S05]  /*5900*/  IADD3 R29, PT, PT, R0, UR4, RZ ;  /* 0x00000004001d7c10 */ /* 0x018fca000fffe0ff */
[----:B--2---:R-:W-:-:S04]  /*5910*/  IMAD.WIDE.U32 R36, R29, 0x4, R26 ;  /* 0x000000041d247825 */ /* 0x004fc800078e001a */
[----:B-1----:R-:W-:Y:S01]  /*5920*/  IMAD.WIDE.U32 R28, R29, 0x4, R24 ;  /* 0x000000041d1c7825 */ /* 0x002fe200078e0018 */
[----:B------:R0:W-:Y:S04]  /*5930*/  STG.E desc[UR16][R36.64], R16 ;  /* 0x0000001024007986 */ /* 0x0001e8000c101910 */
[----:B------:R0:W-:Y:S01]  /*5940*/  STG.E desc[UR16][R28.64], R30 ;  /* 0x0000001e1c007986 */ /* 0x0001e2000c101910 */
[----:B------:R-:W-:Y:S05]  /*5950*/  @P3 EXIT ;  /* 0x000000000000394d */ /* 0x000fea0003800000 */
[----:B------:R-:W-:Y:S02]  /*5960*/  ISETP.NE.AND P3, PT, R32, RZ, PT ;  /* 0x000000ff2000720c */ /* 0x000fe40003f65270 */
[----:B0-----:R-:W-:-:S05]  /*5970*/  IADD3 R29, PT, PT, R2, UR4, RZ ;  /* 0x00000004021d7c10 */ /* 0x001fca000fffe0ff */
[----:B------:R-:W-:-:S04]  /*5980*/  IMAD.WIDE.U32 R30, R29, 0x4, R26 ;  /* 0x000000041d1e7825 */ /* 0x000fc800078e001a */
[----:B------:R-:W-:Y:S01]  /*5990*/  IMAD.WIDE.U32 R28, R29, 0x4, R24 ;  /* 0x000000041d1c7825 */ /* 0x000fe200078e0018 */
        /* <DEDUP_REMOVED lines=11> */
[----:B------:R-:W-:-:S05]  /*5a50*/  IADD3 R15, PT, PT, R4, UR4, RZ ;  /* 0x00000004040f7c10 */ /* 0x000fca000fffe0ff */
[----:B0-----:R-:W-:-:S04]  /*5a60*/  IMAD.WIDE.U32 R2, R15, 0x4, R26 ;  /* 0x000000040f027825 */ /* 0x001fc800078e001a */
[----:B------:R-:W-:Y:S01]  /*5a70*/  IMAD.WIDE.U32 R14, R15, 0x4, R24 ;  /* 0x000000040f0e7825 */ /* 0x000fe200078e0018 */
[----:B------:R0:W-:Y:S04]  /*5a80*/  STG.E desc[UR16][R2.64], R13 ;  /* 0x0000000d02007986 */ /* 0x0001e8000c101910 */
[----:B------:R0:W-:Y:S01]  /*5a90*/  STG.E desc[UR16][R14.64], R21 ;  /* 0x000000150e007986 */ /* 0x0001e2000c101910 */
[----:B------:R-:W-:Y:S05]  /*5aa0*/  @P3 EXIT ;  /* 0x000000000000394d */ /* 0x000fea0003800000 */
[----:B------:R-:W-:-:S05]  /*5ab0*/  IADD3 R5, PT, PT, R5, UR4, RZ ;  /* 0x0000000405057c10 */ /* 0x000fca000fffe0ff */
[----:B0-----:R-:W-:-:S04]  /*5ac0*/  IMAD.WIDE.U32 R2, R5, 0x4, R26 ;  /* 0x0000000405027825 */ /* 0x001fc800078e001a */
[----:B------:R-:W-:Y:S01]  /*5ad0*/  IMAD.WIDE.U32 R4, R5, 0x4, R24 ;  /* 0x0000000405047825 */ /* 0x000fe200078e0018 */
[----:B------:R0:W-:Y:S04]  /*5ae0*/  STG.E desc[UR16][R2.64], R12 ;  /* 0x0000000c02007986 */ /* 0x0001e8000c101910 */
[----:B------:R0:W-:Y:S01]  /*5af0*/  STG.E desc[UR16][R4.64], R20 ;  /* 0x0000001404007986 */ /* 0x0001e2000c101910 */
[----:B------:R-:W-:Y:S05]  /*5b00*/  @P1 EXIT ;  /* 0x000000000000194d */ /* 0x000fea0003800000 */
        /* <DEDUP_REMOVED lines=13> */
[----:B0-----:R-:W-:-:S05]  /*5be0*/  IADD3 R3, PT, PT, R8, UR4, RZ ;  /* 0x0000000408037c10 */ /* 0x001fca000fffe0ff */
[----:B------:R-:W-:-:S04]  /*5bf0*/  IMAD.WIDE.U32 R26, R3, 0x4, R26 ;  /* 0x00000004031a7825 */ /* 0x000fc800078e001a */
[----:B------:R-:W-:Y:S01]  /*5c00*/  IMAD.WIDE.U32 R24, R3, 0x4, R24 ;  /* 0x0000000403187825 */ /* 0x000fe200078e0018 */
[----:B------:R-:W-:Y:S04]  /*5c10*/  STG.E desc[UR16][R26.64], R9 ;  /* 0x000000091a007986 */ /* 0x000fe8000c101910 */
[----:B------:R-:W-:Y:S01]  /*5c20*/  STG.E desc[UR16][R24.64], R17 ;  /* 0x0000001118007986 */ /* 0x000fe2000c101910 */
[----:B------:R-:W-:Y:S05]  /*5c30*/  EXIT ;  /* 0x000000000000794d */ /* 0x000fea0003800000 */
        .weak           $__internal_0_$__cuda_sm3x_div_rn_noftz_f32_slowpath
        .type           $__internal_0_$__cuda_sm3x_div_rn_noftz_f32_slowpath,@function
        .size           $__internal_0_$__cuda_sm3x_div_rn_noftz_f32_slowpath,(.L_x_77 - $__internal_0_$__cuda_sm3x_div_rn_noftz_f32_slowpath)
$__internal_0_$__cuda_sm3x_div_rn_noftz_f32_slowpath:
[----:B------:R-:W-:Y:S01]  /*5c40*/  SHF.R.U32.HI R49, RZ, 0x17, R47 ;  /* 0x00000017ff317819 */ /* 0x000fe2000001162f */
[----:B------:R-:W-:Y:S01]  /*5c50*/  BSSY.RECONVERGENT B2, `(.L_x_65) ;  /* 0x0000063000027945 */ /* 0x000fe20003800200 */
[----:B------:R-:W-:Y:S02]  /*5c60*/  SHF.R.U32.HI R52, RZ, 0x17, R51 ;  /* 0x00000017ff347819 */ /* 0x000fe40000011633 */
[----:B------:R-:W-:Y:S02]  /*5c70*/  LOP3.LUT R49, R49, 0xff, RZ, 0xc0, !PT ;  /* 0x000000ff31317812 */ /* 0x000fe400078ec0ff */
[----:B------:R-:W-:-:S03]  /*5c80*/  LOP3.LUT R52, R52, 0xff, RZ, 0xc0, !PT ;  /* 0x000000ff34347812 */ /* 0x000fc600078ec0ff */
[----:B------:R-:W-:Y:S01]  /*5c90*/  VIADD R45, R49, 0xffffffff ;  /* 0xffffffff312d7836 */ /* 0x000fe20000000000 */
[----:B------:R-:W-:-:S04]  /*5ca0*/  IADD3 R46, PT, PT, R52, -0x1, RZ ;  /* 0xffffffff342e7810 */ /* 0x000fc80007ffe0ff */
[----:B------:R-:W-:-:S04]  /*5cb0*/  ISETP.GT.U32.AND P2, PT, R45, 0xfd, PT ;  /* 0x000000fd2d00780c */ /* 0x000fc80003f44070 */
[----:B------:R-:W-:-:S13]  /*5cc0*/  ISETP.GT.U32.OR P2, PT, R46, 0xfd, P2 ;  /* 0x000000fd2e00780c */ /* 0x000fda0001744470 */
[----:B------:R-:W-:Y:S01]  /*5cd0*/  @!P2 MOV R50, RZ ;  /* 0x000000ff0032a202 */ /* 0x000fe20000000f00 */
[----:B------:R-:W-:Y:S06]  /*5ce0*/  @!P2 BRA `(.L_x_66) ;  /* 0x00000000005ca947 */ /* 0x000fec0003800000 */
[----:B------:R-:W-:Y:S02]  /*5cf0*/  FSETP.GTU.FTZ.AND P2, PT, |R51|, +INF , PT ;  /* 0x7f8000003300780b */ /* 0x000fe40003f5c200 */
[----:B------:R-:W-:-:S04]  /*5d00*/  FSETP.GTU.FTZ.AND P3, PT, |R47|, +INF , PT ;  /* 0x7f8000002f00780b */ /* 0x000fc80003f7c200 */
[----:B------:R-:W-:-:S13]  /*5d10*/  PLOP3.LUT P2, PT, P2, P3, PT, 0xf8, 0x8f ;  /* 0x00000000008f781c */ /* 0x000fda0001747f70 */
[----:B------:R-:W-:Y:S05]  /*5d20*/  @P2 BRA `(.L_x_67) ;  /* 0x0000000400502947 */ /* 0x000fea0003800000 */
[----:B------:R-:W-:-:S13]  /*5d30*/  LOP3.LUT P2, RZ, R47, 0x7fffffff, R51, 0xc8, !PT ;  /* 0x7fffffff2fff7812 */ /* 0x000fda000784c833 */
[----:B------:R-:W-:Y:S05]  /*5d40*/  @!P2 BRA `(.L_x_68) ;  /* 0x000000040040a947 */ /* 0x000fea0003800000 */
[----:B------:R-:W-:Y:S02]  /*5d50*/  FSETP.NEU.FTZ.AND P4, PT, |R51|, +INF , PT ;  /* 0x7f8000003300780b */ /* 0x000fe40003f9d200 */
[----:B------:R-:W-:Y:S02]  /*5d60*/  FSETP.NEU.FTZ.AND P3, PT, |R47|, +INF , PT ;  /* 0x7f8000002f00780b */ /* 0x000fe40003f7d200 */
[----:B------:R-:W-:-:S11]  /*5d70*/  FSETP.NEU.FTZ.AND P2, PT, |R51|, +INF , PT ;  /* 0x7f8000003300780b */ /* 0x000fd60003f5d200 */
[----:B------:R-:W-:Y:S05]  /*5d80*/  @!P3 BRA !P4, `(.L_x_68) ;  /* 0x000000040030b947 */ /* 0x000fea0006000000 */
[----:B------:R-:W-:-:S04]  /*5d90*/  LOP3.LUT P4, RZ, R51, 0x7fffffff, RZ, 0xc0, !PT ;  /* 0x7fffffff33ff7812 */ /* 0x000fc8000788c0ff */
[----:B------:R-:W-:-:S13]  /*5da0*/  PLOP3.LUT P4, PT, P3, P4, PT, 0x2f, 0xf2 ;  /* 0x0000000000f2781c */ /* 0x000fda0001f88577 */
[----:B------:R-:W-:Y:S05]  /*5db0*/  @P4 BRA `(.L_x_69) ;  /* 0x00000004001c4947 */ /* 0x000fea0003800000 */
[----:B------:R-:W-:-:S04]  /*5dc0*/  LOP3.LUT P3, RZ, R47, 0x7fffffff, RZ, 0xc0, !PT ;  /* 0x7fffffff2fff7812 */ /* 0x000fc8000786c0ff */
[----:B------:R-:W-:-:S13]  /*5dd0*/  PLOP3.LUT P2, PT, P2, P3, PT, 0x2f, 0xf2 ;  /* 0x0000000000f2781c */ /* 0x000fda0001746577 */
[----:B------:R-:W-:Y:S05]  /*5de0*/  @P2 BRA `(.L_x_70) ;  /* 0x0000000400042947 */ /* 0x000fea0003800000 */
[----:B------:R-:W-:-:S13]  /*5df0*/  ISETP.GE.AND P2, PT, R46, RZ, PT ;  /* 0x000000ff2e00720c */ /* 0x000fda0003f46270 */
[----:B------:R-:W-:Y:S01]  /*5e00*/  @P2 MOV R50, RZ ;  /* 0x000000ff00322202 */ /* 0x000fe20000000f00 */
[----:B------:R-:W-:Y:S01]  /*5e10*/  @!P2 FFMA R51, R51, 1.84467440737095516160e+19, RZ ;  /* 0x5f8000003333a823 */ /* 0x000fe200000000ff */
[----:B------:R-:W-:Y:S02]  /*5e20*/  @!P2 MOV R50, 0xffffffc0 ;  /* 0xffffffc00032a802 */ /* 0x000fe40000000f00 */
[----:B------:R-:W-:-:S13]  /*5e30*/  ISETP.GE.AND P2, PT, R45, RZ, PT ;  /* 0x000000ff2d00720c */ /* 0x000fda0003f46270 */
[----:B------:R-:W-:Y:S01]  /*5e40*/  @!P2 FFMA R47, R47, 1.84467440737095516160e+19, RZ ;  /* 0x5f8000002f2fa823 */ /* 0x000fe200000000ff */
[----:B------:R-:W-:-:S07]  /*5e50*/  @!P2 IADD3 R50, PT, PT, R50, 0x40, RZ ;  /* 0x000000403232a810 */ /* 0x000fce0007ffe0ff */
.L_x_66:
[----:B------:R-:W-:Y:S01]  /*5e60*/  LEA R46, R49, 0xc0800000, 0x17 ;  /* 0xc0800000312e7811 */ /* 0x000fe200078eb8ff */
[----:B------:R-:W-:Y:S01]  /*5e70*/  BSSY.RECONVERGENT B3, `(.L_x_71) ;  /* 0x0000036000037945 */ /* 0x000fe20003800200 */
[----:B------:R-:W-:Y:S02]  /*5e80*/  IADD3 R52, PT, PT, R52, -0x7f, RZ ;  /* 0xffffff8134347810 */ /* 0x000fe40007ffe0ff */
[----:B------:R-:W-:-:S03]  /*5e90*/  IADD3 R53, PT, PT, -R46, R47, RZ ;  /* 0x0000002f2e357210 */ /* 0x000fc60007ffe1ff */
[----:B------:R-:W-:Y:S01]  /*5ea0*/  IMAD R48, R52, -0x800000, R51 ;  /* 0xff80000034307824 */ /* 0x000fe200078e0233 */
[----:B------:R-:W0:Y:S01]  /*5eb0*/  MUFU.RCP R46, R53 ;  /* 0x00000035002e7308 */ /* 0x000e220000001000 */
[----:B------:R-:W-:-:S04]  /*5ec0*/  FADD.FTZ R47, -R53, -RZ ;  /* 0x800000ff352f7221 */ /* 0x000fc80000010100 */
[----:B0-----:R-:W-:-:S04]  /*5ed0*/  FFMA R45, R46, R47, 1 ;  /* 0x3f8000002e2d7423 */ /* 0x001fc8000000002f */
[----:B------:R-:W-:-:S04]  /*5ee0*/  FFMA R45, R46, R45, R46 ;  /* 0x0000002d2e2d7223 */ /* 0x000fc8000000002e */
[----:B------:R-:W-:-:S04]  /*5ef0*/  FFMA R51, R48, R45, RZ ;  /* 0x0000002d30337223 */ /* 0x000fc800000000ff */
[----:B------:R-:W-:-:S04]  /*5f00*/  FFMA R46, R47, R51, R48 ;  /* 0x000000332f2e7223 */ /* 0x000fc80000000030 */
[----:B------:R-:W-:Y:S01]  /*5f10*/  FFMA R46, R45, R46, R51 ;  /* 0x0000002e2d2e7223 */ /* 0x000fe20000000033 */
[----:B------:R-:W-:-:S03]  /*5f20*/  IADD3 R51, PT, PT, R52, 0x7f, -R49 ;  /* 0x0000007f34337810 */ /* 0x000fc60007ffe831 */
[----:B------:R-:W-:Y:S01]  /*5f30*/  FFMA R47, R47, R46, R48 ;  /* 0x0000002e2f2f7223 */ /* 0x000fe20000000030 */
[----:B------:R-:W-:-:S03]  /*5f40*/  IADD3 R51, PT, PT, R51, R50, RZ ;  /* 0x0000003233337210 */ /* 0x000fc60007ffe0ff */
[----:B------:R-:W-:-:S05]  /*5f50*/  FFMA R48, R45, R47, R46 ;  /* 0x0000002f2d307223 */ /* 0x000fca000000002e */
[----:B------:R-:W-:-:S04]  /*5f60*/  SHF.R.U32.HI R49, RZ, 0x17, R48 ;  /* 0x00000017ff317819 */ /* 0x000fc80000011630 */
[----:B------:R-:W-:-:S05]  /*5f70*/  LOP3.LUT R50, R49, 0xff, RZ, 0xc0, !PT ;  /* 0x000000ff31327812 */ /* 0x000fca00078ec0ff */
[----:B------:R-:W-:-:S05]  /*5f80*/  IMAD.IADD R49, R50, 0x1, R51 ;  /* 0x0000000132317824 */ /* 0x000fca00078e0233 */
[----:B------:R-:W-:-:S04]  /*5f90*/  IADD3 R50, PT, PT, R49, -0x1, RZ ;  /* 0xffffffff31327810 */ /* 0x000fc80007ffe0ff */
[----:B------:R-:W-:-:S13]  /*5fa0*/  ISETP.GE.U32.AND P2, PT, R50, 0xfe, PT ;  /* 0x000000fe3200780c */ /* 0x000fda0003f46070 */
[----:B------:R-:W-:Y:S05]  /*5fb0*/  @!P2 BRA `(.L_x_72) ;  /* 0x000000000080a947 */ /* 0x000fea0003800000 */
[----:B------:R-:W-:-:S13]  /*5fc0*/  ISETP.GT.AND P2, PT, R49, 0xfe, PT ;  /* 0x000000fe3100780c */ /* 0x000fda0003f44270 */
[----:B------:R-:W-:Y:S05]  /*5fd0*/  @P2 BRA `(.L_x_73) ;  /* 0x00000000006c2947 */ /* 0x000fea0003800000 */
[----:B------:R-:W-:-:S13]  /*5fe0*/  ISETP.GE.AND P2, PT, R49, 0x1, PT ;  /* 0x000000013100780c */ /* 0x000fda0003f46270 */
[----:B------:R-:W-:Y:S05]  /*5ff0*/  @P2 BRA `(.L_x_74) ;  /* 0x0000000000742947 */ /* 0x000fea0003800000 */
[----:B------:R-:W-:Y:S02]  /*6000*/  ISETP.GE.AND P2, PT, R49, -0x18, PT ;  /* 0xffffffe83100780c */ /* 0x000fe40003f46270 */
[----:B------:R-:W-:-:S11]  /*6010*/  LOP3.LUT R48, R48, 0x80000000, RZ, 0xc0, !PT ;  /* 0x8000000030307812 */ /* 0x000fd600078ec0ff */
[----:B------:R-:W-:Y:S05]  /*6020*/  @!P2 BRA `(.L_x_74) ;  /* 0x000000000068a947 */ /* 0x000fea0003800000 */
[-CC-:B------:R-:W-:Y:S01]  /*6030*/  FFMA.RZ R51, R45, R47.reuse, R46.reuse ;  /* 0x0000002f2d337223 */ /* 0x180fe2000000c02e */
[----:B------:R-:W-:Y:S01]  /*6040*/  IADD3 R50, PT, PT, R49, 0x20, RZ ;  /* 0x0000002031327810 */ /* 0x000fe20007ffe0ff */
[CCC-:B------:R-:W-:Y:S01]  /*6050*/  FFMA.RP R52, R45.reuse, R47.reuse, R46.reuse ;  /* 0x0000002f2d347223 */ /* 0x1c0fe2000000802e */
[----:B------:R-:W-:Y:S01]  /*6060*/  FFMA.RM R45, R45, R47, R46 ;  /* 0x0000002f2d2d7223 */ /* 0x000fe2000000402e */
[----:B------:R-:W-:Y:S02]  /*6070*/  ISETP.NE.AND P2, PT, R49, RZ, PT ;  /* 0x000000ff3100720c */ /* 0x000fe40003f45270 */
[----:B------:R-:W-:Y:S02]  /*6080*/  LOP3.LUT R51, R51, 0x7fffff, RZ, 0xc0, !PT ;  /* 0x007fffff33337812 */ /* 0x000fe400078ec0ff */
[----:B------:R-:W-:Y:S02]  /*6090*/  FSETP.NEU.FTZ.AND P3, PT, R52, R45, PT ;  /* 0x0000002d3400720b */ /* 0x000fe40003f7d000 */
[----:B------:R-:W-:-:S02]  /*60a0*/  LOP3.LUT R51, R51, 0x800000, RZ, 0xfc, !PT ;  /* 0x0080000033337812 */ /* 0x000fc400078efcff */
[----:B------:R-:W-:Y:S02]  /*60b0*/  IADD3 R45, PT, PT, -R49, RZ, RZ ;  /* 0x000000ff312d7210 */ /* 0x000fe40007ffe1ff */
[----:B------:R-:W-:-:S04]  /*60c0*/  SHF.L.U32 R50, R51, R50, RZ ;  /* 0x0000003233327219 */ /* 0x000fc800000006ff */
[----:B------:R-:W-:-:S04]  /*60d0*/  ISETP.NE.AND P2, PT, R50, RZ, P2 ;  /* 0x000000ff3200720c */ /* 0x000fc80001745270 */
[----:B------:R-:W-:Y:S02]  /*60e0*/  PLOP3.LUT P2, PT, P3, P2, PT, 0xf8, 0x8f ;  /* 0x00000000008f781c */ /* 0x000fe40001f45f70 */
[----:B------:R-:W-:-:S04]  /*60f0*/  ISETP.NE.AND P3, PT, R49, RZ, PT ;  /* 0x000000ff3100720c */ /* 0x000fc80003f65270 */
[----:B------:R-:W-:Y:S02]  /*6100*/  SEL R46, R45, RZ, P3 ;  /* 0x000000ff2d2e7207 */ /* 0x000fe40001800000 */
[----:B------:R-:W-:Y:S02]  /*6110*/  SEL R45, RZ, 0x1, !P2 ;  /* 0x00000001ff2d7807 */ /* 0x000fe40005000000 */
[----:B------:R-:W-:-:S04]  /*6120*/  SHF.R.U32.HI R51, RZ, R46, R51 ;  /* 0x0000002eff337219 */ /* 0x000fc80000011633 */
[----:B------:R-:W-:-:S04]  /*6130*/  SHF.R.U32.HI R46, RZ, 0x1, R51 ;  /* 0x00000001ff2e7819 */ /* 0x000fc80000011633 */
[----:B------:R-:W-:-:S04]  /*6140*/  LOP3.LUT R50, R45, 0x1, R46, 0xf8, !PT ;  /* 0x000000012d327812 */ /* 0x000fc800078ef82e */
[----:B------:R-:W-:-:S04]  /*6150*/  LOP3.LUT R51, R50, R51, RZ, 0xc0, !PT ;  /* 0x0000003332337212 */ /* 0x000fc800078ec0ff */
[----:B------:R-:W-:-:S04]  /*6160*/  IADD3 R51, PT, PT, R46, R51, RZ ;  /* 0x000000332e337210 */ /* 0x000fc80007ffe0ff */
[----:B------:R-:W-:Y:S01]  /*6170*/  LOP3.LUT R48, R51, R48, RZ, 0xfc, !PT ;  /* 0x0000003033307212 */ /* 0x000fe200078efcff */
[----:B------:R-:W-:Y:S06]  /*6180*/  BRA `(.L_x_74) ;  /* 0x0000000000107947 */ /* 0x000fec0003800000 */
.L_x_73:
[----:B------:R-:W-:-:S04]  /*6190*/  LOP3.LUT R48, R48, 0x80000000, RZ, 0xc0, !PT ;  /* 0x8000000030307812 */ /* 0x000fc800078ec0ff */
[----:B------:R-:W-:Y:S01]  /*61a0*/  LOP3.LUT R48, R48, 0x7f800000, RZ, 0xfc, !PT ;  /* 0x7f80000030307812 */ /* 0x000fe200078efcff */
[----:B------:R-:W-:Y:S06]  /*61b0*/  BRA `(.L_x_74) ;  /* 0x0000000000047947 */ /* 0x000fec0003800000 */
.L_x_72:
[----:B------:R-:W-:-:S07]  /*61c0*/  LEA R48, R51, R48, 0x17 ;  /* 0x0000003033307211 */ /* 0x000fce00078eb8ff */
.L_x_74:
[----:B------:R-:W-:Y:S05]  /*61d0*/  BSYNC.RECONVERGENT B3 ;  /* 0x0000000000037941 */ /* 0x000fea0003800200 */
.L_x_71:
[----:B------:R-:W-:Y:S01]  /*61e0*/  MOV R45, R48 ;  /* 0x00000030002d7202 */ /* 0x000fe20000000f00 */
[----:B------:R-:W-:Y:S06]  /*61f0*/  BRA `(.L_x_75) ;  /* 0x0000000000207947 */ /* 0x000fec0003800000 */
.L_x_70:
[----:B------:R-:W-:-:S04]  /*6200*/  LOP3.LUT R47, R47, 0x80000000, R51, 0x48, !PT ;  /* 0x800000002f2f7812 */ /* 0x000fc800078e4833 */
[----:B------:R-:W-:Y:S01]  /*6210*/  LOP3.LUT R45, R47, 0x7f800000, RZ, 0xfc, !PT ;  /* 0x7f8000002f2d7812 */ /* 0x000fe200078efcff */
[----:B------:R-:W-:Y:S06]  /*6220*/  BRA `(.L_x_75) ;  /* 0x0000000000147947 */ /* 0x000fec0003800000 */
.L_x_69:
[----:B------:R-:W-:Y:S01]  /*6230*/  LOP3.LUT R45, R47, 0x80000000, R51, 0x48, !PT ;  /* 0x800000002f2d7812 */ /* 0x000fe200078e4833 */
[----:B------:R-:W-:Y:S06]  /*6240*/  BRA `(.L_x_75) ;  /* 0x00000000000c7947 */ /* 0x000fec0003800000 */
.L_x_68:
[----:B------:R-:W0:Y:S01]  /*6250*/  MUFU.RSQ R45, -QNAN ;  /* 0xffc00000002d7908 */ /* 0x000e220000001400 */
[----:B------:R-:W-:Y:S05]  /*6260*/  BRA `(.L_x_75) ;  /* 0x0000000000047947 */ /* 0x000fea0003800000 */
.L_x_67:
[----:B------:R-:W-:-:S07]  /*6270*/  FADD.FTZ R45, R51, R47 ;  /* 0x0000002f332d7221 */ /* 0x000fce0000010000 */
.L_x_75:
[----:B------:R-:W-:Y:S05]  /*6280*/  BSYNC.RECONVERGENT B2 ;  /* 0x0000000000027941 */ /* 0x000fea0003800200 */
.L_x_65:
[----:B------:R-:W-:Y:S01]  /*6290*/  HFMA2 R47, -RZ, RZ, 0, 0 ;  /* 0x00000000ff2f7431 */ /* 0x000fe200000001ff */
[----:B------:R-:W-:-:S04]  /*62a0*/  MOV R46, R44 ;  /* 0x0000002c002e7202 */ /* 0x000fc80000000f00 */
[----:B0-----:R-:W-:Y:S05]  /*62b0*/  RET.REL.NODEC R46 `(mamba3_scan_chunk_f32) ;  /* 0xffffff9c2e507950 */ /* 0x001fea0003c3ffff */
.L_x_76:
        /* <DEDUP_REMOVED lines=12> */
.L_x_77:


//--------------------- .nv.shared.reserved.0     --------------------------
	.section	.nv.shared.reserved.0,"aw",@nobits
	.weak		__nv_reservedSMEM_offset_0_alias
	.size		__nv_reservedSMEM_offset_0_alias, 0, 64
	.other		__nv_reservedSMEM_offset_0_alias,@"STO_CUDA_RESERVED_SHARED STV_DEFAULT"
__nv_reservedSMEM_offset_0_alias:
	.zero		0
	.zero		64


//--------------------- .nv.constant0.mamba3_scan_prefix_f32 --------------------------
	.section	.nv.constant0.mamba3_scan_prefix_f32,"a",@progbits
	.sectionflags	@""
	.align	4
.nv.constant0.mamba3_scan_prefix_f32:
	.zero		964


//--------------------- .nv.constant0.mamba3_scan_chunk_f32 --------------------------
	.section	.nv.constant0.mamba3_scan_chunk_f32,"a",@progbits
	.sectionflags	@""
	.align	4
.nv.constant0.mamba3_scan_chunk_f32:
	.zero		1020


//--------------------- SYMBOLS --------------------------

	.type		.nv.reservedSmem.offset0,@object
	.size		.nv.reservedSmem.offset0,0x4
